	.target	sm_100a

	.elftype	@"ET_EXEC"


//--------------------- .note.nv.tkinfo           --------------------------
	.section	.note.nv.tkinfo,"",@"SHT_NOTE"
	.sectionflags	@"SHF_NOTE_NV_TKINFO"
	.tkinfo
        /*0018*/ 	.word	0x00000081
        /*0030*/ 	.string	""
        /*0030*/ 	.string	"ptxas-blackwell"
        /*0030*/ 	.string	"Cuda compilation tools, release 12.9, V12.9.86"
        /*0030*/ 	.string	"Build cuda_12.9.r12.9/compiler.36037853_0"
        /*0030*/ 	.string	"-v  -suppress-debug-info  -lineinfo  -arch sm_100a "



//--------------------- .note.nv.cuver            --------------------------
	.section	.note.nv.cuver,"",@"SHT_NOTE"
	.sectionflags	@"SHF_NOTE_NV_CUVER"
        /*0018*/ 	.short	0x0001
        /*001a*/ 	.short	0x0064
        /*001c*/ 	.short	0x0001
        /*001e*/ 	.short	0x0000
        /*0020*/ 	.short	0x0001
        /*0022*/ 	.short	0x0000


//--------------------- .nv.info                  --------------------------
	.section	.nv.info,"",@"SHT_CUDA_INFO"
	.align	4


	//----- nvinfo : EIATTR_REGCOUNT
	.align		4
        /*0000*/ 	.byte	0x04, 0x2f
        /*0002*/ 	.short	(.L_4 - .L_3)
	.align		4
.L_3:
        /*0004*/ 	.word	index@(gluon_tcgen05)
        /*0008*/ 	.word	0x00000088


	//----- nvinfo : EIATTR_FRAME_SIZE
	.align		4
.L_4:
        /*000c*/ 	.byte	0x04, 0x11
        /*000e*/ 	.short	(.L_6 - .L_5)
	.align		4
.L_5:
        /*0010*/ 	.word	index@($__internal_2_$__cuda_sm10x_tcgen05_guardrail_trap_unallocated_columns_being_dealloced)
        /*0014*/ 	.word	0x00000000


	//----- nvinfo : EIATTR_FRAME_SIZE
	.align		4
.L_6:
        /*0018*/ 	.byte	0x04, 0x11
        /*001a*/ 	.short	(.L_8 - .L_7)
	.align		4
.L_7:
        /*001c*/ 	.word	index@($__internal_1_$__cuda_sm10x_tcgen05_guardrail_trap_phase_invalid_during_alloc)
        /*0020*/ 	.word	0x00000000


	//----- nvinfo : EIATTR_FRAME_SIZE
	.align		4
.L_8:
        /*0024*/ 	.byte	0x04, 0x11
        /*0026*/ 	.short	(.L_10 - .L_9)
	.align		4
.L_9:
        /*0028*/ 	.word	index@($__internal_0_$__cuda_sm10x_tcgen05_guardrail_trap_col_being_dealloced_not_returned_by_alloc)
        /*002c*/ 	.word	0x00000000


	//----- nvinfo : EIATTR_FRAME_SIZE
	.align		4
.L_10:
        /*0030*/ 	.byte	0x04, 0x11
        /*0032*/ 	.short	(.L_12 - .L_11)
	.align		4
.L_11:
        /*0034*/ 	.word	index@(gluon_tcgen05)
        /*0038*/ 	.word	0x00000000


	//----- nvinfo : EIATTR_MIN_STACK_SIZE
	.align		4
.L_12:
        /*003c*/ 	.byte	0x04, 0x12
        /*003e*/ 	.short	(.L_14 - .L_13)
	.align		4
.L_13:
        /*0040*/ 	.word	index@(gluon_tcgen05)
        /*0044*/ 	.word	0x00000000
.L_14:


//--------------------- .nv.info.gluon_tcgen05    --------------------------
	.section	.nv.info.gluon_tcgen05,"",@"SHT_CUDA_INFO"
	.sectionflags	@""
	.align	4


	//----- nvinfo : EIATTR_CUDA_API_VERSION
	.align		4
        /*0000*/ 	.byte	0x04, 0x37
        /*0002*/ 	.short	(.L_16 - .L_15)
.L_15:
        /*0004*/ 	.word	0x00000081


	//----- nvinfo : EIATTR_KPARAM_INFO
	.align		4
.L_16:
        /*0008*/ 	.byte	0x04, 0x17
        /*000a*/ 	.short	(.L_18 - .L_17)
.L_17:
        /*000c*/ 	.word	0x00000000
        /*0010*/ 	.short	0x000a
        /*0012*/ 	.short	0x0048
        /*0014*/ 	.byte	0x00, 0xf4, 0x21, 0x00


	//----- nvinfo : EIATTR_KPARAM_INFO
	.align		4
.L_18:
        /*0018*/ 	.byte	0x04, 0x17
        /*001a*/ 	.short	(.L_20 - .L_19)
.L_19:
        /*001c*/ 	.word	0x00000000
        /*0020*/ 	.short	0x0009
        /*0022*/ 	.short	0x0040
        /*0024*/ 	.byte	0x00, 0xf4, 0x21, 0x00


	//----- nvinfo : EIATTR_KPARAM_INFO
	.align		4
.L_20:
        /*0028*/ 	.byte	0x04, 0x17
        /*002a*/ 	.short	(.L_22 - .L_21)
.L_21:
        /*002c*/ 	.word	0x00000000
        /*0030*/ 	.short	0x0008
        /*0032*/ 	.short	0x0038
        /*0034*/ 	.byte	0x00, 0xf0, 0x21, 0x00


	//----- nvinfo : EIATTR_KPARAM_INFO
	.align		4
.L_22:
        /*0038*/ 	.byte	0x04, 0x17
        /*003a*/ 	.short	(.L_24 - .L_23)
.L_23:
        /*003c*/ 	.word	0x00000000
        /*0040*/ 	.short	0x0007
        /*0042*/ 	.short	0x0030
        /*0044*/ 	.byte	0x00, 0xf0, 0x21, 0x00


	//----- nvinfo : EIATTR_KPARAM_INFO
	.align		4
.L_24:
        /*0048*/ 	.byte	0x04, 0x17
        /*004a*/ 	.short	(.L_26 - .L_25)
.L_25:
        /*004c*/ 	.word	0x00000000
        /*0050*/ 	.short	0x0006
        /*0052*/ 	.short	0x0028
        /*0054*/ 	.byte	0x00, 0xf0, 0x21, 0x00


	//----- nvinfo : EIATTR_KPARAM_INFO
	.align		4
.L_26:
        /*0058*/ 	.byte	0x04, 0x17
        /*005a*/ 	.short	(.L_28 - .L_27)
.L_27:
        /*005c*/ 	.word	0x00000000
        /*0060*/ 	.short	0x0005
        /*0062*/ 	.short	0x0020
        /*0064*/ 	.byte	0x00, 0xf0, 0x11, 0x00


	//----- nvinfo : EIATTR_KPARAM_INFO
	.align		4
.L_28:
        /*0068*/ 	.byte	0x04, 0x17
        /*006a*/ 	.short	(.L_30 - .L_29)
.L_29:
        /*006c*/ 	.word	0x00000000
        /*0070*/ 	.short	0x0004
        /*0072*/ 	.short	0x001c
        /*0074*/ 	.byte	0x00, 0xf0, 0x11, 0x00


	//----- nvinfo : EIATTR_KPARAM_INFO
	.align		4
.L_30:
        /*0078*/ 	.byte	0x04, 0x17
        /*007a*/ 	.short	(.L_32 - .L_31)
.L_31:
        /*007c*/ 	.word	0x00000000
        /*0080*/ 	.short	0x0003
        /*0082*/ 	.short	0x0018
        /*0084*/ 	.byte	0x00, 0xf0, 0x11, 0x00


	//----- nvinfo : EIATTR_KPARAM_INFO
	.align		4
.L_32:
        /*0088*/ 	.byte	0x04, 0x17
        /*008a*/ 	.short	(.L_34 - .L_33)
.L_33:
        /*008c*/ 	.word	0x00000000
        /*0090*/ 	.short	0x0002
        /*0092*/ 	.short	0x0010
        /*0094*/ 	.byte	0x00, 0xf4, 0x21, 0x00


	//----- nvinfo : EIATTR_KPARAM_INFO
	.align		4
.L_34:
        /*0098*/ 	.byte	0x04, 0x17
        /*009a*/ 	.short	(.L_36 - .L_35)
.L_35:
        /*009c*/ 	.word	0x00000000
        /*00a0*/ 	.short	0x0001
        /*00a2*/ 	.short	0x0008
        /*00a4*/ 	.byte	0x00, 0xf4, 0x21, 0x00


	//----- nvinfo : EIATTR_KPARAM_INFO
	.align		4
.L_36:
        /*00a8*/ 	.byte	0x04, 0x17
        /*00aa*/ 	.short	(.L_38 - .L_37)
.L_37:
        /*00ac*/ 	.word	0x00000000
        /*00b0*/ 	.short	0x0000
        /*00b2*/ 	.short	0x0000
        /*00b4*/ 	.byte	0x00, 0xf4, 0x21, 0x00


	//----- nvinfo : EIATTR_AT_ENTRY_FRAGMENTS
	.align		4
.L_38:
        /*00b8*/ 	.byte	0x04, 0x4f
        /*00ba*/ 	.short	(.L_40 - .L_39)


	//   ....[0]....
.L_39:
        /*00bc*/ 	.word	0x00000004


	//----- nvinfo : EIATTR_RESERVED_SMEM_USED
	.align		4
.L_40:
        /*00c0*/ 	.byte	0x01, 0x41
	.zero		2


	//----- nvinfo : EIATTR_SPARSE_MMA_MASK
	.align		4
        /*00c4*/ 	.byte	0x03, 0x50
        /*00c6*/ 	.short	0x0000


	//----- nvinfo : EIATTR_TCGEN05_1CTA_USED
	.align		4
        /*00c8*/ 	.byte	0x01, 0x51
	.zero		2


	//----- nvinfo : EIATTR_MAXREG_COUNT
	.align		4
        /*00cc*/ 	.byte	0x03, 0x1b
        /*00ce*/ 	.short	0x00ff


	//----- nvinfo : EIATTR_NUM_BARRIERS
	.align		4
        /*00d0*/ 	.byte	0x02, 0x4c
        /*00d2*/ 	.byte	0x01
	.zero		1


	//----- nvinfo : EIATTR_INT_WARP_WIDE_INSTR_OFFSETS
	.align		4
        /*00d4*/ 	.byte	0x04, 0x31
        /*00d6*/ 	.short	(.L_42 - .L_41)


	//   ....[0]....
.L_41:
        /*00d8*/ 	.word	0x00001690


	//   ....[1]....
        /*00dc*/ 	.word	0x000016b0


	//   ....[2]....
        /*00e0*/ 	.word	0x00001740


	//   ....[3]....
        /*00e4*/ 	.word	0x00001900


	//   ....[4]....
        /*00e8*/ 	.word	0x00001910


	//   ....[5]....
        /*00ec*/ 	.word	0x00001970


	//   ....[6]....
        /*00f0*/ 	.word	0x00001980


	//   ....[7]....
        /*00f4*/ 	.word	0x00001bb0


	//   ....[8]....
        /*00f8*/ 	.word	0x00001bc0


	//   ....[9]....
        /*00fc*/ 	.word	0x00001d40


	//   ....[10]....
        /*0100*/ 	.word	0x00001d70


	//   ....[11]....
        /*0104*/ 	.word	0x00001da0


	//   ....[12]....
        /*0108*/ 	.word	0x00001dc0


	//   ....[13]....
        /*010c*/ 	.word	0x00001fe0


	//   ....[14]....
        /*0110*/ 	.word	0x00001ff0


	//   ....[15]....
        /*0114*/ 	.word	0x00002300


	//   ....[16]....
        /*0118*/ 	.word	0x00002310


	//   ....[17]....
        /*011c*/ 	.word	0x00002a00


	//   ....[18]....
        /*0120*/ 	.word	0x00002a50


	//----- nvinfo : EIATTR_COOP_GROUP_MASK_REGIDS
	.align		4
.L_42:
        /*0124*/ 	.byte	0x04, 0x29
        /*0126*/ 	.short	(.L_44 - .L_43)


	//   ....[0]....
.L_43:
        /*0128*/ 	.word	0xffffffff


	//   ....[1]....
        /*012c*/ 	.word	0xffffffff


	//   ....[2]....
        /*0130*/ 	.word	0xffffffff


	//   ....[3]....
        /*0134*/ 	.word	0xffffffff


	//   ....[4]....
        /*0138*/ 	.word	0xffffffff


	//   ....[5]....
        /*013c*/ 	.word	0xffffffff


	//   ....[6]....
        /*0140*/ 	.word	0xffffffff


	//   ....[7]....
        /*0144*/ 	.word	0xffffffff


	//   ....[8]....
        /*0148*/ 	.word	0xffffffff


	//   ....[9]....
        /*014c*/ 	.word	0xffffffff


	//----- nvinfo : EIATTR_COOP_GROUP_INSTR_OFFSETS
	.align		4
.L_44:
        /*0150*/ 	.byte	0x04, 0x28
        /*0152*/ 	.short	(.L_46 - .L_45)


	//   ....[0]....
.L_45:
        /*0154*/ 	.word	0x00000050


	//   ....[1]....
        /*0158*/ 	.word	0x00000310


	//   ....[2]....
        /*015c*/ 	.word	0x000004f0


	//   ....[3]....
        /*0160*/ 	.word	0x00000980


	//   ....[4]....
        /*0164*/ 	.word	0x00000ac0


	//   ....[5]....
        /*0168*/ 	.word	0x00000fa0


	//   ....[6]....
        /*016c*/ 	.word	0x000010e0


	//   ....[7]....
        /*0170*/ 	.word	0x00001530


	//   ....[8]....
        /*0174*/ 	.word	0x00002890


	//   ....[9]....
        /*0178*/ 	.word	0x00002b00


	//----- nvinfo : EIATTR_VRC_CTA_INIT_COUNT
	.align		4
.L_46:
        /*017c*/ 	.byte	0x02, 0x4a
        /*017e*/ 	.byte	0x80
	.zero		1


	//----- nvinfo : EIATTR_MBARRIER_INSTR_OFFSETS
	.align		4
        /*0180*/ 	.byte	0x04, 0x39
        /*0182*/ 	.short	(.L_48 - .L_47)


	//   ....[0]....
.L_47:
        /*0184*/ 	.word	0x00001760
        /*0188*/ 	.word	0x000000ff
        /*018c*/ 	.word	0x0000a000
        /*0190*/ 	.short	0x0100
        /*0192*/ 	.byte	0x08
	.zero		1


	//   ....[1]....
        /*0194*/ 	.word	0x00001770
        /*0198*/ 	.word	0x000000ff
        /*019c*/ 	.word	0x0000a010
        /*01a0*/ 	.short	0x0100
        /*01a2*/ 	.byte	0x08
	.zero		1


	//   ....[2]....
        /*01a4*/ 	.word	0x00001820
        /*01a8*/ 	.word	0x000000ff
        /*01ac*/ 	.word	0x0000a008
        /*01b0*/ 	.short	0x0100
        /*01b2*/ 	.byte	0x08
	.zero		1


	//   ....[3]....
        /*01b4*/ 	.word	0x00001830
        /*01b8*/ 	.word	0x000000ff
        /*01bc*/ 	.word	0x0000a018
        /*01c0*/ 	.short	0x0100
        /*01c2*/ 	.byte	0x08
	.zero		1


	//   ....[4]....
        /*01c4*/ 	.word	0x00001a10
        /*01c8*/ 	.word	0x000000ff
        /*01cc*/ 	.word	0x0000a000
        /*01d0*/ 	.short	0x010a
        /*01d2*/ 	.byte	0x08
	.zero		1


	//   ....[5]....
        /*01d4*/ 	.word	0x00001c10
        /*01d8*/ 	.word	0x000000ff
        /*01dc*/ 	.word	0x0000a010
        /*01e0*/ 	.short	0x010a
        /*01e2*/ 	.byte	0x08
	.zero		1


	//   ....[6]....
        /*01e4*/ 	.word	0x00001e40
        /*01e8*/ 	.word	0x000000ff
        /*01ec*/ 	.word	0x0000a000
        /*01f0*/ 	.short	0x010a
        /*01f2*/ 	.byte	0x1c
	.zero		1


	//   ....[7]....
        /*01f4*/ 	.word	0x00002030
        /*01f8*/ 	.word	0x000000ff
        /*01fc*/ 	.word	0x0000a010
        /*0200*/ 	.short	0x010a
        /*0202*/ 	.byte	0x1c
	.zero		1


	//   ....[8]....
        /*0204*/ 	.word	0x00002100
        /*0208*/ 	.word	0x000000ff
        /*020c*/ 	.word	0x0000a000
        /*0210*/ 	.short	0x0108
        /*0212*/ 	.byte	0x08
	.zero		1


	//   ....[9]....
        /*0214*/ 	.word	0x00002110
        /*0218*/ 	.word	0x000000ff
        /*021c*/ 	.word	0x0000a010
        /*0220*/ 	.short	0x0108
        /*0222*/ 	.byte	0x08
	.zero		1


	//   ....[10]....
        /*0224*/ 	.word	0x00002160
        /*0228*/ 	.word	0x000000ff
        /*022c*/ 	.word	0x0000a008
        /*0230*/ 	.short	0x0108
        /*0232*/ 	.byte	0x08
	.zero		1


	//   ....[11]....
        /*0234*/ 	.word	0x00002170
        /*0238*/ 	.word	0x000000ff
        /*023c*/ 	.word	0x0000a018
        /*0240*/ 	.short	0x0108
        /*0242*/ 	.byte	0x08
	.zero		1


	//   ....[12]....
        /*0244*/ 	.word	0x00002b20
        /*0248*/ 	.word	0x000000ff
        /*024c*/ 	.word	0x0000a000
        /*0250*/ 	.short	0x010a
        /*0252*/ 	.byte	0x08
	.zero		1


	//   ....[13]....
        /*0254*/ 	.word	0x00002b50
        /*0258*/ 	.word	0x000000ff
        /*025c*/ 	.word	0x0000a010
        /*0260*/ 	.short	0x010a
        /*0262*/ 	.byte	0x08
	.zero		1


	//   ....[14]....
        /*0264*/ 	.word	0x00002b80
        /*0268*/ 	.word	0x000000ff
        /*026c*/ 	.word	0x0000a000
        /*0270*/ 	.short	0x010a
        /*0272*/ 	.byte	0x1c
	.zero		1


	//   ....[15]....
        /*0274*/ 	.word	0x00002bb0
        /*0278*/ 	.word	0x000000ff
        /*027c*/ 	.word	0x0000a010
        /*0280*/ 	.short	0x010a
        /*0282*/ 	.byte	0x1c
	.zero		1


	//----- nvinfo : EIATTR_NUM_MBARRIERS
	.align		4
.L_48:
        /*0284*/ 	.byte	0x03, 0x38
        /*0286*/ 	.short	0x0004


	//----- nvinfo : EIATTR_EXIT_INSTR_OFFSETS
	.align		4
        /*0288*/ 	.byte	0x04, 0x1c
        /*028a*/ 	.short	(.L_50 - .L_49)


	//   ....[0]....
.L_49:
        /*028c*/ 	.word	0x00002b10


	//----- nvinfo : EIATTR_REQNTID
	.align		4
.L_50:
        /*0290*/ 	.byte	0x04, 0x10
        /*0292*/ 	.short	(.L_52 - .L_51)
.L_51:
        /*0294*/ 	.word	0x00000080
        /*0298*/ 	.word	0x00000001
        /*029c*/ 	.word	0x00000001


	//----- nvinfo : EIATTR_CRS_STACK_SIZE
	.align		4
.L_52:
        /*02a0*/ 	.byte	0x04, 0x1e
        /*02a2*/ 	.short	(.L_54 - .L_53)
.L_53:
        /*02a4*/ 	.word	0x00000000


	//----- nvinfo : EIATTR_CBANK_PARAM_SIZE
	.align		4
.L_54:
        /*02a8*/ 	.byte	0x03, 0x19
        /*02aa*/ 	.short	0x0050


	//----- nvinfo : EIATTR_PARAM_CBANK
	.align		4
        /*02ac*/ 	.byte	0x04, 0x0a
        /*02ae*/ 	.short	(.L_56 - .L_55)
	.align		4
.L_55:
        /*02b0*/ 	.word	index@(.nv.constant0.gluon_tcgen05)
        /*02b4*/ 	.short	0x0380
        /*02b6*/ 	.short	0x0050


	//----- nvinfo : EIATTR_SW_WAR
	.align		4
.L_56:
        /*02b8*/ 	.byte	0x04, 0x36
        /*02ba*/ 	.short	(.L_58 - .L_57)
.L_57:
        /*02bc*/ 	.word	0x00000008
.L_58:


//--------------------- .nv.compat                --------------------------
	.section	.nv.compat,"",@"SHT_CUDA_COMPAT_INFO"
	.align	4
        /*0000*/ 	.byte	0x02, 0x02, 0x02, 0x00, 0x02, 0x05, 0x05, 0x00, 0x02, 0x03, 0x03, 0x00, 0x02, 0x06, 0x01, 0x00


//--------------------- .nv.callgraph             --------------------------
	.section	.nv.callgraph,"",@"SHT_CUDA_CALLGRAPH"
	.align	4
	.sectionentsize	8
	.align		4
        /*0000*/ 	.word	0x00000000
	.align		4
        /*0004*/ 	.word	0xffffffff
	.align		4
        /*0008*/ 	.word	0x00000000
	.align		4
        /*000c*/ 	.word	0xfffffffe
	.align		4
        /*0010*/ 	.word	0x00000000
	.align		4
        /*0014*/ 	.word	0xfffffffd
	.align		4
        /*0018*/ 	.word	0x00000000
	.align		4
        /*001c*/ 	.word	0xfffffffc


//--------------------- .text.gluon_tcgen05       --------------------------
	.section	.text.gluon_tcgen05,"ax",@progbits
	.align	128
        .global         gluon_tcgen05
        .type           gluon_tcgen05,@function
        .size           gluon_tcgen05,(.L_x_78 - gluon_tcgen05)
        .other          gluon_tcgen05,@"STO_CUDA_ENTRY STV_DEFAULT"
gluon_tcgen05:
.text.gluon_tcgen05:
[----:B------:R-:W1:Y:S01]  /*0000*/  LDC R1, c[0x0][0x37c] ;  /* 0x0000df00ff017b82 */ /* 0x000e620000000800 */
[----:B------:R-:W2:Y:S02]  /*0010*/  S2R R0, SR_TID.X ;  /* 0x0000000000007919 */ /* 0x000ea40000002100 */
[----:B--2---:R-:W-:-:S13]  /*0020*/  ISETP.GE.U32.AND P2, PT, R0, 0x20, PT ;  /* 0x000000200000780c */ /* 0x004fda0003f46070 */
[----:B------:R-:W-:Y:S05]  /*0030*/  @P2 BRA `(.L_x_0) ;  /* 0x0000000000b82947 */ /* 0x000fea0003800000 */
[----:B------:R-:W2:Y:S01]  /*0040*/  S2UR UR6, SR_CgaCtaId ;  /* 0x00000000000679c3 */ /* 0x000ea20000008800 */
[----:B------:R-:W-:Y:S01]  /*0050*/  NOP ;  /* 0x0000000000007918 */ /* 0x000fe20000000000 */
[----:B------:R-:W-:Y:S02]  /*0060*/  UMOV UR4, 0x40 ;  /* 0x0000004000047882 */ /* 0x000fe40000000000 */
[----:B--2---:R-:W-:-:S09]  /*0070*/  ULEA UR4, UR6, UR4, 0x18 ;  /* 0x0000000406047291 */ /* 0x004fd2000f8ec0ff */
[----:B------:R-:W2:Y:S01]  /*0080*/  LDS.U8 R2, [UR4] ;  /* 0x00000004ff027984 */ /* 0x000ea20008000000 */
[----:B------:R-:W-:Y:S02]  /*0090*/  UMOV UR4, 0x400 ;  /* 0x0000040000047882 */ /* 0x000fe40000000000 */
[----:B------:R-:W-:Y:S01]  /*00a0*/  ULEA UR4, UR6, UR4, 0x18 ;  /* 0x0000000406047291 */ /* 0x000fe2000f8ec0ff */
[----:B--2---:R-:W-:-:S13]  /*00b0*/  ISETP.NE.AND P0, PT, R2, RZ, PT ;  /* 0x000000ff0200720c */ /* 0x004fda0003f05270 */
[----:B------:R-:W-:Y:S05]  /*00c0*/  @P0 BRA `(.L_x_1) ;  /* 0x00000000007c0947 */ /* 0x000fea0003800000 */
[----:B------:R-:W-:-:S13]  /*00d0*/  ELECT P0, URZ, PT ;  /* 0x0000000000ff782f */ /* 0x000fda0003800000 */
[----:B------:R-:W-:Y:S05]  /*00e0*/  @!P0 BRA `(.L_x_2) ;  /* 0x0000000000848947 */ /* 0x000fea0003800000 */
[----:B------:R-:W-:Y:S01]  /*00f0*/  UMOV UR5, 0x8 ;  /* 0x0000000800057882 */ /* 0x000fe20000000000 */
[----:B------:R-:W-:Y:S02]  /*0100*/  IMAD.MOV.U32 R5, RZ, RZ, 0x1 ;  /* 0x00000001ff057424 */ /* 0x000fe400078e00ff */
[----:B------:R-:W-:Y:S02]  /*0110*/  IMAD.MOV.U32 R3, RZ, RZ, 0xff ;  /* 0x000000ffff037424 */ /* 0x000fe400078e00ff */
[----:B------:R-:W-:Y:S04]  /*0120*/  DEPBAR.LE SB2, 0x36 ;  /* 0x0000ad800000791a */ /* 0x000fe80000000000 */
[----:B------:R-:W2:Y:S02]  /*0130*/  UTCATOMSWS.FIND_AND_SET.ALIGN UP0, UR5, UR5 ;  /* 0x00000005000575e3 */ /* 0x000ea40008000800 */
[----:B--2---:R-:W-:-:S04]  /*0140*/  PLOP3.LUT P0, PT, PT, PT, UP0, 0x80, 0x8 ;  /* 0x000000000008781c */ /* 0x004fc80003f0f008 */
[----:B------:R-:W-:-:S04]  /*0150*/  SEL R2, RZ, 0xffffffff, !P0 ;  /* 0xffffffffff027807 */ /* 0x000fc80004000000 */
[----:B------:R-:W-:Y:S01]  /*0160*/  ISETP.NE.AND P0, PT, R2, RZ, PT ;  /* 0x000000ff0200720c */ /* 0x000fe20003f05270 */
[----:B------:R-:W-:-:S12]  /*0170*/  IMAD.U32 R2, RZ, RZ, UR5 ;  /* 0x00000005ff027e24 */ /* 0x000fd8000f8e00ff */
[----:B------:R-:W-:Y:S05]  /*0180*/  @P0 BRA `(.L_x_3) ;  /* 0x0000000000240947 */ /* 0x000fea0003800000 */
.L_x_4:
[----:B------:R-:W-:Y:S05]  /*0190*/  NANOSLEEP 0x64 ;  /* 0x000000640000795d */ /* 0x000fea0003800000 */
[----:B------:R-:W-:-:S05]  /*01a0*/  UMOV UR5, 0x8 ;  /* 0x0000000800057882 */ /* 0x000fca0000000000 */
[----:B------:R-:W-:Y:S04]  /*01b0*/  DEPBAR.LE SB2, 0x36 ;  /* 0x0000ad800000791a */ /* 0x000fe80000000000 */
[----:B------:R-:W2:Y:S02]  /*01c0*/  UTCATOMSWS.FIND_AND_SET.ALIGN UP0, UR5, UR5 ;  /* 0x00000005000575e3 */ /* 0x000ea40008000800 */
[----:B--2---:R-:W-:-:S04]  /*01d0*/  PLOP3.LUT P0, PT, PT, PT, UP0, 0x80, 0x8 ;  /* 0x000000000008781c */ /* 0x004fc80003f0f008 */
[----:B------:R-:W-:-:S04]  /*01e0*/  SEL R2, RZ, 0xffffffff, !P0 ;  /* 0xffffffffff027807 */ /* 0x000fc80004000000 */
[----:B------:R-:W-:Y:S01]  /*01f0*/  ISETP.NE.AND P0, PT, R2, RZ, PT ;  /* 0x000000ff0200720c */ /* 0x000fe20003f05270 */
[----:B------:R-:W-:-:S12]  /*0200*/  IMAD.U32 R2, RZ, RZ, UR5 ;  /* 0x00000005ff027e24 */ /* 0x000fd8000f8e00ff */
[----:B------:R-:W-:Y:S05]  /*0210*/  @!P0 BRA `(.L_x_4) ;  /* 0xfffffffc00dc8947 */ /* 0x000fea000383ffff */
.L_x_3:
[C---:B------:R-:W-:Y:S01]  /*0220*/  VIADD R4, R2.reuse, 0x10 ;  /* 0x0000001002047836 */ /* 0x040fe20000000000 */
[----:B------:R-:W-:Y:S01]  /*0230*/  UMOV UR5, 0x50 ;  /* 0x0000005000057882 */ /* 0x000fe20000000000 */
[----:B------:R-:W-:Y:S01]  /*0240*/  SHF.L.U32 R3, R3, R2, RZ ;  /* 0x0000000203037219 */ /* 0x000fe200000006ff */
[----:B------:R-:W-:Y:S01]  /*0250*/  ULEA UR5, UR6, UR5, 0x18 ;  /* 0x0000000506057291 */ /* 0x000fe2000f8ec0ff */
[----:B------:R-:W-:Y:S01]  /*0260*/  IMAD.SHL.U32 R2, R2, 0x20, RZ ;  /* 0x0000002002027824 */ /* 0x000fe200078e00ff */
[----:B------:R-:W-:-:S04]  /*0270*/  SHF.L.U32 R4, R5, R4, RZ ;  /* 0x0000000405047219 */ /* 0x000fc800000006ff */
[----:B------:R-:W-:-:S05]  /*0280*/  LOP3.LUT R3, R4, R3, RZ, 0xfc, !PT ;  /* 0x0000000304037212 */ /* 0x000fca00078efcff */
[----:B------:R2:W-:Y:S04]  /*0290*/  ATOMS.OR RZ, [UR5], R3 ;  /* 0x00000003ffff798c */ /* 0x0005e8000b000005 */
[----:B------:R2:W-:Y:S01]  /*02a0*/  STS [UR4], R2 ;  /* 0x00000002ff007988 */ /* 0x0005e20008000804 */
[----:B------:R-:W-:Y:S05]  /*02b0*/  BRA `(.L_x_2) ;  /* 0x0000000000107947 */ /* 0x000fea0003800000 */
.L_x_1:
[----:B------:R-:W-:Y:S01]  /*02c0*/  IMAD.MOV.U32 R3, RZ, RZ, -0x1 ;  /* 0xffffffffff037424 */ /* 0x000fe200078e00ff */
[----:B------:R-:W-:-:S04]  /*02d0*/  MOV R2, 0x300 ;  /* 0x0000030000027802 */ /* 0x000fc80000000f00 */
[----:B------:R2:W-:Y:S03]  /*02e0*/  STS [UR4], R3 ;  /* 0x00000003ff007988 */ /* 0x0005e60008000804 */
[----:B-12---:R-:W-:Y:S05]  /*02f0*/  CALL.REL.NOINC `($__internal_1_$__cuda_sm10x_tcgen05_guardrail_trap_phase_invalid_during_alloc) ;  /* 0x0000002800447944 */ /* 0x006fea0003c00000 */
.L_x_2:
[----:B------:R-:W-:Y:S05]  /*0300*/  WARPSYNC.ALL ;  /* 0x0000000000007948 */ /* 0x000fea0003800000 */
[----:B------:R-:W-:Y:S01]  /*0310*/  NOP ;  /* 0x0000000000007918 */ /* 0x000fe20000000000 */
.L_x_0:
[----:B------:R-:W3:Y:S08]  /*0320*/  S2UR UR4, SR_CgaCtaId ;  /* 0x00000000000479c3 */ /* 0x000ef00000008800 */
[----:B------:R-:W-:Y:S01]  /*0330*/  BAR.SYNC.DEFER_BLOCKING 0x0 ;  /* 0x0000000000007b1d */ /* 0x000fe20000010000 */
[----:B------:R-:W-:-:S05]  /*0340*/  LOP3.LUT R132, R0, 0x7f, RZ, 0xc0, !PT ;  /* 0x0000007f00847812 */ /* 0x000fca00078ec0ff */
[----:B------:R-:W-:Y:S02]  /*0350*/  UMOV UR8, 0x400 ;  /* 0x0000040000087882 */ /* 0x000fe40000000000 */
[----:B------:R-:W4:Y:S08]  /*0360*/  LDC R10, c[0x0][0x3a0] ;  /* 0x0000e800ff0a7b82 */ /* 0x000f300000000800 */
[----:B------:R-:W5:Y:S01]  /*0370*/  S2UR UR19, SR_CTAID.Y ;  /* 0x00000000001379c3 */ /* 0x000f620000002600 */
[----:B---3--:R-:W-:-:S09]  /*0380*/  ULEA UR8, UR4, UR8, 0x18 ;  /* 0x0000000804087291 */ /* 0x008fd2000f8ec0ff */
[----:B--2---:R-:W2:Y:S01]  /*0390*/  LDS R3, [UR8] ;  /* 0x00000008ff037984 */ /* 0x004ea20008000800 */
[----:B------:R-:W-:Y:S06]  /*03a0*/  BAR.SYNC.DEFER_BLOCKING 0x0 ;  /* 0x0000000000007b1d */ /* 0x000fec0000010000 */
[----:B------:R-:W-:Y:S05]  /*03b0*/  @P2 BRA `(.L_x_5) ;  /* 0x0000000000182947 */ /* 0x000fea0003800000 */
[----:B------:R-:W-:Y:S01]  /*03c0*/  ELECT P0, URZ, PT ;  /* 0x0000000000ff782f */ /* 0x000fe20003800000 */
[----:B------:R-:W-:Y:S01]  /*03d0*/  IMAD.MOV.U32 R2, RZ, RZ, 0x1 ;  /* 0x00000001ff027424 */ /* 0x000fe200078e00ff */
[----:B------:R-:W-:Y:S01]  /*03e0*/  UMOV UR5, 0x40 ;  /* 0x0000004000057882 */ /* 0x000fe20000000000 */
[----:B------:R-:W-:Y:S01]  /*03f0*/  UVIRTCOUNT.DEALLOC.SMPOOL 0x80 ;  /* 0x000000800000784c */ /* 0x000fe20000000000 */
[----:B------:R-:W-:-:S09]  /*0400*/  ULEA UR5, UR4, UR5, 0x18 ;  /* 0x0000000504057291 */ /* 0x000fd2000f8ec0ff */
[----:B------:R3:W-:Y:S03]  /*0410*/  @P0 STS.U8 [UR5], R2 ;  /* 0x00000002ff000988 */ /* 0x0007e60008000005 */
.L_x_5:
[----:B------:R-:W3:Y:S01]  /*0420*/  S2UR UR4, SR_CTAID.Z ;  /* 0x00000000000479c3 */ /* 0x000ee20000002700 */
[----:B------:R-:W5:Y:S01]  /*0430*/  LDCU UR5, c[0x0][0x370] ;  /* 0x00006e00ff0577ac */ /* 0x000f620008000800 */
[----:B------:R-:W-:Y:S01]  /*0440*/  ISETP.GE.U32.AND P0, PT, R132, 0x20, PT ;  /* 0x000000208400780c */ /* 0x000fe20003f06070 */
[----:B----4-:R-:W-:Y:S01]  /*0450*/  VIADD R5, R10, 0xffffffff ;  /* 0xffffffff0a057836 */ /* 0x010fe20000000000 */
[C---:B------:R-:W-:Y:S01]  /*0460*/  ISETP.NE.U32.AND P3, PT, R132.reuse, RZ, PT ;  /* 0x000000ff8400720c */ /* 0x040fe20003f65070 */
[----:B------:R-:W3:Y:S01]  /*0470*/  LDCU UR6, c[0x0][0x374] ;  /* 0x00006e80ff0677ac */ /* 0x000ee20008000800 */
[----:B------:R-:W-:Y:S01]  /*0480*/  LEA R4, R132, UR8, 0x2 ;  /* 0x0000000884047c11 */ /* 0x000fe2000f8e10ff */
[----:B------:R-:W-:Y:S01]  /*0490*/  BSSY.RECONVERGENT B0, `(.L_x_6) ;  /* 0x0000015000007945 */ /* 0x000fe20003800200 */
[----:B------:R-:W5:Y:S01]  /*04a0*/  S2UR UR7, SR_CTAID.X ;  /* 0x00000000000779c3 */ /* 0x000f620000002500 */
[----:B------:R-:W4:Y:S01]  /*04b0*/  LDCU.64 UR20, c[0x0][0x3c0] ;  /* 0x00007800ff1477ac */ /* 0x000f220008000a00 */
[----:B--2---:R-:W-:-:S05]  /*04c0*/  R2UR UR23, R3 ;  /* 0x00000000031772ca */ /* 0x004fca00000e0000 */
[----:B------:R2:W-:Y:S01]  /*04d0*/  @!P0 STS [R4], RZ ;  /* 0x000000ff04008388 */ /* 0x0005e20000000800 */
[----:B------:R-:W1:Y:S01]  /*04e0*/  LDC R6, c[0x0][0x398] ;  /* 0x0000e600ff067b82 */ /* 0x000e620000000800 */
[----:B------:R-:W-:Y:S02]  /*04f0*/  NOP ;  /* 0x0000000000007918 */ /* 0x000fe40000000000 */
[----:B------:R2:W-:Y:S01]  /*0500*/  @!P3 STS [UR8+0x20], R5 ;  /* 0x00002005ff00b988 */ /* 0x0005e20008000808 */
[----:B---3-5:R-:W-:-:S04]  /*0510*/  UIMAD UR4, UR4, UR6, UR19 ;  /* 0x00000006040472a4 */ /* 0x028fc8000f8e0213 */
[----:B------:R-:W-:-:S04]  /*0520*/  UIMAD UR4, UR4, UR5, UR7 ;  /* 0x00000005040472a4 */ /* 0x000fc8000f8e0207 */
[----:B------:R-:W-:-:S04]  /*0530*/  UIMAD UR4, UR4, 0x180, URZ ;  /* 0x00000180040478a4 */ /* 0x000fc8000f8e02ff */
[----:B----4-:R-:W-:Y:S01]  /*0540*/  UIADD3 UR24, UP0, UPT, UR4, UR20, URZ ;  /* 0x0000001404187290 */ /* 0x010fe2000ff1e0ff */
[----:B-1----:R-:W-:-:S03]  /*0550*/  VIADD R6, R6, 0xffffffff ;  /* 0xffffffff06067836 */ /* 0x002fc60000000000 */
[----:B------:R-:W-:Y:S01]  /*0560*/  ULEA.HI.X.SX32 UR25, UR4, UR21, 0x1, UP0 ;  /* 0x0000001504197291 */ /* 0x000fe200080f0eff */
[----:B--2---:R-:W-:Y:S11]  /*0570*/  @P3 BRA `(.L_x_7) ;  /* 0x0000000000183947 */ /* 0x004ff60003800000 */
[----:B------:R-:W1:Y:S01]  /*0580*/  LDS R2, [UR8+0x8] ;  /* 0x00000808ff027984 */ /* 0x000e620008000800 */
[----:B------:R-:W2:Y:S01]  /*0590*/  LDC.64 R8, c[0x0][0x380] ;  /* 0x0000e000ff087b82 */ /* 0x000ea20000000a00 */
[----:B------:R-:W-:Y:S02]  /*05a0*/  IMAD.MOV.U32 R3, RZ, RZ, 0x70 ;  /* 0x00000070ff037424 */ /* 0x000fe400078e00ff */
[----:B--2---:R2:W-:Y:S03]  /*05b0*/  STS.64 [UR8], R8 ;  /* 0x00000008ff007988 */ /* 0x0045e60008000a08 */
[----:B-1----:R-:W-:-:S05]  /*05c0*/  LOP3.LUT R2, R2, 0x10, R3, 0xd8, !PT ;  /* 0x0000001002027812 */ /* 0x002fca00078ed803 */
[----:B------:R2:W-:Y:S02]  /*05d0*/  STS [UR8+0x8], R2 ;  /* 0x00000802ff007988 */ /* 0x0005e40008000808 */
.L_x_7:
[----:B------:R-:W-:Y:S05]  /*05e0*/  BSYNC.RECONVERGENT B0 ;  /* 0x0000000000007941 */ /* 0x000fea0003800200 */
.L_x_6:
[----:B------:R-:W-:Y:S04]  /*05f0*/  BSSY.RECONVERGENT B0, `(.L_x_8) ;  /* 0x000000a000007945 */ /* 0x000fe80003800200 */
[----:B------:R-:W-:Y:S05]  /*0600*/  @P3 BRA `(.L_x_9) ;  /* 0x0000000000203947 */ /* 0x000fea0003800000 */
[----:B--2---:R-:W1:Y:S01]  /*0610*/  LDS R2, [UR8+0x34] ;  /* 0x00003408ff027984 */ /* 0x004e620008000800 */
[----:B------:R-:W-:Y:S02]  /*0620*/  IMAD.MOV.U32 R3, RZ, RZ, 0x3f000000 ;  /* 0x3f000000ff037424 */ /* 0x000fe400078e00ff */
[----:B------:R-:W-:Y:S01]  /*0630*/  @!P3 IMAD.MOV.U32 R7, RZ, RZ, 0x3f ;  /* 0x0000003fff07b424 */ /* 0x000fe200078e00ff */
[----:B------:R-:W2:Y:S02]  /*0640*/  @!P3 LDS R8, [UR8+0x38] ;  /* 0x00003808ff08b984 */ /* 0x000ea40008000800 */
[----:B-1----:R-:W-:Y:S02]  /*0650*/  LOP3.LUT R2, R2, 0xff000000, R3, 0xb8, !PT ;  /* 0xff00000002027812 */ /* 0x002fe400078eb803 */
[----:B--2---:R-:W-:-:S03]  /*0660*/  @!P3 LOP3.LUT R3, R8, 0xff, R7, 0xb8, !PT ;  /* 0x000000ff0803b812 */ /* 0x004fc600078eb807 */
[----:B------:R1:W-:Y:S04]  /*0670*/  STS [UR8+0x34], R2 ;  /* 0x00003402ff007988 */ /* 0x0003e80008000808 */
[----:B------:R1:W-:Y:S02]  /*0680*/  @!P3 STS [UR8+0x38], R3 ;  /* 0x00003803ff00b988 */ /* 0x0003e40008000808 */
.L_x_9:
[----:B------:R-:W-:Y:S05]  /*0690*/  BSYNC.RECONVERGENT B0 ;  /* 0x0000000000007941 */ /* 0x000fea0003800200 */
.L_x_8:
[----:B------:R-:W-:Y:S04]  /*06a0*/  BSSY.RECONVERGENT B0, `(.L_x_10) ;  /* 0x000000a000007945 */ /* 0x000fe80003800200 */
[----:B------:R-:W-:Y:S05]  /*06b0*/  @P3 BRA `(.L_x_11) ;  /* 0x0000000000203947 */ /* 0x000fea0003800000 */
[----:B-12---:R-:W1:Y:S01]  /*06c0*/  LDS R2, [UR8+0x1c] ;  /* 0x00001c08ff027984 */ /* 0x006e620008000800 */
[----:B------:R-:W2:Y:S03]  /*06d0*/  LDC.64 R8, c[0x0][0x3a8] ;  /* 0x0000ea00ff087b82 */ /* 0x000ea60000000a00 */
[----:B------:R3:W-:Y:S01]  /*06e0*/  STS [UR8+0x24], R6 ;  /* 0x00002406ff007988 */ /* 0x0007e20008000808 */
[--C-:B--2---:R-:W-:Y:S02]  /*06f0*/  SHF.R.U32.HI R7, RZ, 0x4, R9.reuse ;  /* 0x00000004ff077819 */ /* 0x104fe40000011609 */
[----:B------:R-:W-:-:S05]  /*0700*/  SHF.R.U64 R3, R8, 0x4, R9 ;  /* 0x0000000408037819 */ /* 0x000fca0000001209 */
[----:B------:R3:W-:Y:S01]  /*0710*/  STS [UR8+0xc], R3 ;  /* 0x00000c03ff007988 */ /* 0x0007e20008000808 */
[----:B-1----:R-:W-:-:S05]  /*0720*/  LOP3.LUT R2, R2, 0xf, R7, 0xb8, !PT ;  /* 0x0000000f02027812 */ /* 0x002fca00078eb807 */
[----:B------:R3:W-:Y:S02]  /*0730*/  STS [UR8+0x1c], R2 ;  /* 0x00001c02ff007988 */ /* 0x0007e40008000808 */
.L_x_11:
[----:B------:R-:W-:Y:S05]  /*0740*/  BSYNC.RECONVERGENT B0 ;  /* 0x0000000000007941 */ /* 0x000fea0003800200 */
.L_x_10:
[----:B------:R-:W-:Y:S04]  /*0750*/  BSSY.RECONVERGENT B1, `(.L_x_12) ;  /* 0x000001d000017945 */ /* 0x000fe80003800200 */
[----:B------:R-:W-:Y:S04]  /*0760*/  BSSY.RELIABLE B0, `(.L_x_13) ;  /* 0x0000018000007945 */ /* 0x000fe80003800100 */
[----:B------:R-:W-:Y:S05]  /*0770*/  @P3 BRA `(.L_x_14) ;  /* 0x00000000001c3947 */ /* 0x000fea0003800000 */
[----:B-123--:R-:W1:Y:S02]  /*0780*/  LDS R2, [UR8+0x34] ;  /* 0x00003408ff027984 */ /* 0x00ee640008000800 */
[----:B-1----:R-:W-:-:S05]  /*0790*/  LOP3.LUT R2, R2, 0x7, RZ, 0xb8, !PT ;  /* 0x0000000702027812 */ /* 0x002fca00078eb8ff */
[----:B------:R1:W-:Y:S01]  /*07a0*/  STS [UR8+0x34], R2 ;  /* 0x00003402ff007988 */ /* 0x0003e20008000808 */
[----:B------:R-:W-:Y:S05]  /*07b0*/  @P3 BRA `(.L_x_15) ;  /* 0x00000000001c3947 */ /* 0x000fea0003800000 */
[----:B-1----:R-:W1:Y:S02]  /*07c0*/  LDS R2, [UR8+0x34] ;  /* 0x00003408ff027984 */ /* 0x002e640008000800 */
[----:B-1----:R-:W-:-:S05]  /*07d0*/  LOP3.LUT R2, R2, 0x38, RZ, 0xb8, !PT ;  /* 0x0000003802027812 */ /* 0x002fca00078eb8ff */
[----:B------:R4:W-:Y:S02]  /*07e0*/  STS [UR8+0x34], R2 ;  /* 0x00003402ff007988 */ /* 0x0009e40008000808 */
.L_x_14:
[----:B------:R-:W-:Y:S05]  /*07f0*/  @P3 BRA `(.L_x_16) ;  /* 0x00000000001c3947 */ /* 0x000fea0003800000 */
[----:B-1234-:R-:W1:Y:S02]  /*0800*/  LDS R2, [UR8+0x8] ;  /* 0x00000808ff027984 */ /* 0x01ee640008000800 */
[----:B-1----:R-:W-:-:S05]  /*0810*/  LOP3.LUT R2, R2, 0x780, RZ, 0xb8, !PT ;  /* 0x0000078002027812 */ /* 0x002fca00078eb8ff */
[----:B------:R2:W-:Y:S02]  /*0820*/  STS [UR8+0x8], R2 ;  /* 0x00000802ff007988 */ /* 0x0005e40008000808 */
.L_x_15:
[----:B------:R-:W-:Y:S05]  /*0830*/  @P3 BRA `(.L_x_17) ;  /* 0x0000000000283947 */ /* 0x000fea0003800000 */
[----:B-12---:R-:W1:Y:S02]  /*0840*/  LDS R2, [UR8+0x8] ;  /* 0x00000808ff027984 */ /* 0x006e640008000800 */
[----:B-1----:R-:W-:-:S05]  /*0850*/  LOP3.LUT R2, R2, 0x1800, RZ, 0xb8, !PT ;  /* 0x0000180002027812 */ /* 0x002fca00078eb8ff */
[----:B------:R5:W-:Y:S02]  /*0860*/  STS [UR8+0x8], R2 ;  /* 0x00000802ff007988 */ /* 0x000be40008000808 */
.L_x_16:
[----:B------:R-:W-:Y:S05]  /*0870*/  @P3 BREAK.RELIABLE B0 ;  /* 0x0000000000003942 */ /* 0x000fea0003800100 */
[----:B------:R-:W-:Y:S05]  /*0880*/  @P3 BRA `(.L_x_18) ;  /* 0x0000000000243947 */ /* 0x000fea0003800000 */
[----:B-1-3--:R-:W1:Y:S01]  /*0890*/  LDS R3, [UR8+0x8] ;  /* 0x00000808ff037984 */ /* 0x00ae620008000800 */
[----:B--2-45:R-:W-:-:S05]  /*08a0*/  IMAD.MOV.U32 R2, RZ, RZ, 0x6000 ;  /* 0x00006000ff027424 */ /* 0x034fca00078e00ff */
[----:B-1----:R-:W-:-:S04]  /*08b0*/  LOP3.LUT R2, R3, 0x4000, R2, 0xd8, !PT ;  /* 0x0000400003027812 */ /* 0x002fc800078ed802 */
[----:B------:R-:W-:-:S05]  /*08c0*/  LOP3.LUT R2, R2, 0x400000, RZ, 0xb8, !PT ;  /* 0x0040000002027812 */ /* 0x000fca00078eb8ff */
[----:B------:R3:W-:Y:S02]  /*08d0*/  STS [UR8+0x8], R2 ;  /* 0x00000802ff007988 */ /* 0x0007e40008000808 */
.L_x_17:
[----:B------:R-:W-:Y:S05]  /*08e0*/  BSYNC.RELIABLE B0 ;  /* 0x0000000000007941 */ /* 0x000fea0003800100 */
.L_x_13:
[----:B-123--:R-:W1:Y:S02]  /*08f0*/  @!P3 LDS R2, [UR8+0x8] ;  /* 0x00000808ff02b984 */ /* 0x00ee640008000800 */
[----:B-1----:R-:W-:-:S05]  /*0900*/  @!P3 LOP3.LUT R2, R2, 0x8000, RZ, 0xb8, !PT ;  /* 0x000080000202b812 */ /* 0x002fca00078eb8ff */
[----:B------:R1:W-:Y:S02]  /*0910*/  @!P3 STS [UR8+0x8], R2 ;  /* 0x00000802ff00b988 */ /* 0x0003e40008000808 */
.L_x_18:
[----:B------:R-:W-:Y:S05]  /*0920*/  BSYNC.RECONVERGENT B1 ;  /* 0x0000000000017941 */ /* 0x000fea0003800200 */
.L_x_12:
[----:B------:R-:W-:Y:S05]  /*0930*/  WARPSYNC.ALL ;  /* 0x0000000000007948 */ /* 0x000fea0003800000 */
[----:B------:R-:W-:Y:S01]  /*0940*/  NOP ;  /* 0x0000000000007918 */ /* 0x000fe20000000000 */
[----:B------:R-:W-:Y:S05]  /*0950*/  @P0 BRA `(.L_x_19) ;  /* 0x0000000000300947 */ /* 0x000fea0003800000 */
[----:B-12345:R-:W1:Y:S01]  /*0960*/  S2R R2, SR_LANEID ;  /* 0x0000000000027919 */ /* 0x03ee620000000000 */
[----:B------:R-:W-:Y:S05]  /*0970*/  WARPSYNC.ALL ;  /* 0x0000000000007948 */ /* 0x000fea0003800000 */
[----:B------:R-:W-:Y:S01]  /*0980*/  NOP ;  /* 0x0000000000007918 */ /* 0x000fe20000000000 */
[----:B-1----:R-:W-:-:S05]  /*0990*/  IMAD.SHL.U32 R7, R2, 0x4, RZ ;  /* 0x0000000402077824 */ /* 0x002fca00078e00ff */
[----:B------:R-:W1:Y:S01]  /*09a0*/  LDS R9, [R7+UR8] ;  /* 0x0000000807097984 */ /* 0x000e620008000800 */
[----:B------:R-:W-:-:S05]  /*09b0*/  IADD3 R2, P1, PT, R7, UR24, RZ ;  /* 0x0000001807027c10 */ /* 0x000fca000ff3e0ff */
[----:B------:R-:W-:-:S05]  /*09c0*/  IMAD.X R3, RZ, RZ, UR25, P1 ;  /* 0x00000019ff037e24 */ /* 0x000fca00088e06ff */
[----:B-1----:R1:W2:Y:S01]  /*09d0*/  ATOMG.E.EXCH.STRONG.GPU PT, RZ, [R2], R9 ;  /* 0x0000000902ff73a8 */ /* 0x0022a200041ee100 */
[----:B------:R-:W-:-:S04]  /*09e0*/  DEPBAR {5,4,3,2,1,0} ;  /* 0x0000003f0000791a */ /* 0x000fc80000000000 */
[----:B------:R-:W3:Y:S02]  /*09f0*/  CCTL.E.C.LDCU.IV.DEEP [UR24] ;  /* 0x0000000018007540 */ /* 0x000ee40009c08000 */
[----:B---3--:R1:W-:Y:S01]  /*0a00*/  UTMACCTL.IV [UR24] ;  /* 0x00000000180079b9 */ /* 0x0083e20008000000 */
[----:B------:R-:W-:Y:S01]  /*0a10*/  NOP ;  /* 0x0000000000007918 */ /* 0x000fe20000000000 */
.L_x_19:
[----:B------:R-:W-:Y:S05]  /*0a20*/  @P0 BRA `(.L_x_20) ;  /* 0x00000000000c0947 */ /* 0x000fea0003800000 */
[----:B------:R0:W-:Y:S01]  /*0a30*/  UTMACMDFLUSH ;  /* 0x00000000000079b7 */ /* 0x0001e20000000000 */
[----:B------:R-:W-:Y:S05]  /*0a40*/  @P0 BRA `(.L_x_20) ;  /* 0x0000000000040947 */ /* 0x000fea0003800000 */
[----:B------:R-:W-:-:S04]  /*0a50*/  DEPBAR.LE SB0, 0x0 ;  /* 0x000080000000791a */ /* 0x000fc80000000000 */
.L_x_20:
[----:B------:R-:W-:Y:S05]  /*0a60*/  WARPSYNC.ALL ;  /* 0x0000000000007948 */ /* 0x000fea0003800000 */
[----:B------:R-:W-:Y:S01]  /*0a70*/  NOP ;  /* 0x0000000000007918 */ /* 0x000fe20000000000 */
[----:B--2---:R-:W-:Y:S06]  /*0a80*/  BAR.SYNC.DEFER_BLOCKING 0x0 ;  /* 0x0000000000007b1d */ /* 0x004fec0000010000 */
[----:B------:R-:W-:Y:S02]  /*0a90*/  BSSY.RECONVERGENT B1, `(.L_x_21) ;  /* 0x000000b000017945 */ /* 0x000fe40003800200 */
[----:B------:R-:W-:Y:S06]  /*0aa0*/  BAR.SYNC.DEFER_BLOCKING 0x0 ;  /* 0x0000000000007b1d */ /* 0x000fec0000010000 */
[----:B------:R2:W-:Y:S01]  /*0ab0*/  @!P0 STS [R4], RZ ;  /* 0x000000ff04008388 */ /* 0x0005e20000000800 */
[----:B------:R-:W-:Y:S01]  /*0ac0*/  NOP ;  /* 0x0000000000007918 */ /* 0x000fe20000000000 */
[----:B------:R-:W-:Y:S05]  /*0ad0*/  @P3 BRA `(.L_x_22) ;  /* 0x0000000000183947 */ /* 0x000fea0003800000 */
[----:B-1-345:R-:W1:Y:S01]  /*0ae0*/  LDS R2, [UR8+0x8] ;  /* 0x00000808ff027984 */ /* 0x03ae620008000800 */
[----:B------:R-:W3:Y:S01]  /*0af0*/  LDC.64 R8, c[0x0][0x388] ;  /* 0x0000e200ff087b82 */ /* 0x000ee20000000a00 */
[----:B------:R-:W-:Y:S02]  /*0b00*/  IMAD.MOV.U32 R3, RZ, RZ, 0x70 ;  /* 0x00000070ff037424 */ /* 0x000fe400078e00ff */
[----:B---3--:R3:W-:Y:S03]  /*0b10*/  STS.64 [UR8], R8 ;  /* 0x00000008ff007988 */ /* 0x0087e60008000a08 */
[----:B-1----:R-:W-:-:S05]  /*0b20*/  LOP3.LUT R2, R2, 0x10, R3, 0xd8, !PT ;  /* 0x0000001002027812 */ /* 0x002fca00078ed803 */
[----:B------:R3:W-:Y:S02]  /*0b30*/  STS [UR8+0x8], R2 ;  /* 0x00000802ff007988 */ /* 0x0007e40008000808 */
.L_x_22:
[----:B-1----:R-:W-:Y:S05]  /*0b40*/  BSYNC.RECONVERGENT B1 ;  /* 0x0000000000017941 */ /* 0x002fea0003800200 */
.L_x_21:
[----:B------:R-:W-:Y:S04]  /*0b50*/  BSSY.RECONVERGENT B2, `(.L_x_23) ;  /* 0x000000f000027945 */ /* 0x000fe80003800200 */
[----:B------:R-:W-:Y:S04]  /*0b60*/  BSSY.RELIABLE B1, `(.L_x_24) ;  /* 0x000000c000017945 */ /* 0x000fe80003800100 */
[----:B------:R-:W-:Y:S05]  /*0b70*/  @P3 BRA `(.L_x_25) ;  /* 0x0000000000283947 */ /* 0x000fea0003800000 */
[----:B---345:R-:W1:Y:S01]  /*0b80*/  LDS R2, [UR8+0x34] ;  /* 0x00003408ff027984 */ /* 0x038e620008000800 */
[----:B------:R-:W-:Y:S01]  /*0b90*/  IMAD.MOV.U32 R3, RZ, RZ, 0x3f000000 ;  /* 0x3f000000ff037424 */ /* 0x000fe200078e00ff */
[----:B------:R-:W-:Y:S05]  /*0ba0*/  @P3 BREAK.RELIABLE B1 ;  /* 0x0000000000013942 */ /* 0x000fea0003800100 */
[----:B-1----:R-:W-:-:S05]  /*0bb0*/  LOP3.LUT R2, R2, 0xff000000, R3, 0xb8, !PT ;  /* 0xff00000002027812 */ /* 0x002fca00078eb803 */
[----:B------:R1:W-:Y:S01]  /*0bc0*/  STS [UR8+0x34], R2 ;  /* 0x00003402ff007988 */ /* 0x0003e20008000808 */
[----:B------:R-:W-:Y:S05]  /*0bd0*/  @P3 BRA `(.L_x_26) ;  /* 0x0000000000183947 */ /* 0x000fea0003800000 */
[----:B-1----:R-:W1:Y:S01]  /*0be0*/  LDS R2, [UR8+0x38] ;  /* 0x00003808ff027984 */ /* 0x002e620008000800 */
[----:B------:R-:W-:-:S05]  /*0bf0*/  IMAD.MOV.U32 R3, RZ, RZ, 0xff ;  /* 0x000000ffff037424 */ /* 0x000fca00078e00ff */
[----:B-1----:R-:W-:-:S05]  /*0c00*/  LOP3.LUT R2, R2, 0xff, R3, 0xb8, !PT ;  /* 0x000000ff02027812 */ /* 0x002fca00078eb803 */
[----:B------:R1:W-:Y:S02]  /*0c10*/  STS [UR8+0x38], R2 ;  /* 0x00003802ff007988 */ /* 0x0003e40008000808 */
.L_x_25:
[----:B------:R-:W-:Y:S05]  /*0c20*/  BSYNC.RELIABLE B1 ;  /* 0x0000000000017941 */ /* 0x000fea0003800100 */
.L_x_24:
[----:B------:R1:W-:Y:S02]  /*0c30*/  @!P3 STS [UR8+0x20], R5 ;  /* 0x00002005ff00b988 */ /* 0x0003e40008000808 */
.L_x_26:
[----:B------:R-:W-:Y:S05]  /*0c40*/  BSYNC.RECONVERGENT B2 ;  /* 0x0000000000027941 */ /* 0x000fea0003800200 */
.L_x_23:
[----:B------:R-:W-:Y:S05]  /*0c50*/  WARPSYNC.ALL ;  /* 0x0000000000007948 */ /* 0x000fea0003800000 */
[----:B------:R-:W-:Y:S01]  /*0c60*/  NOP ;  /* 0x0000000000007918 */ /* 0x000fe20000000000 */
[----:B-1----:R-:W1:Y:S01]  /*0c70*/  LDC R5, c[0x0][0x39c] ;  /* 0x0000e700ff057b82 */ /* 0x002e620000000800 */
[----:B------:R-:W-:Y:S01]  /*0c80*/  BSSY.RECONVERGENT B2, `(.L_x_27) ;  /* 0x000000b000027945 */ /* 0x000fe20003800200 */
[----:B-1----:R-:W-:-:S03]  /*0c90*/  VIADD R5, R5, 0xffffffff ;  /* 0xffffffff05057836 */ /* 0x002fc60000000000 */
[----:B------:R-:W-:Y:S05]  /*0ca0*/  @P3 BRA `(.L_x_28) ;  /* 0x0000000000203947 */ /* 0x000fea0003800000 */
[----:B---345:R-:W1:Y:S01]  /*0cb0*/  LDS R2, [UR8+0x1c] ;  /* 0x00001c08ff027984 */ /* 0x038e620008000800 */
[----:B------:R-:W3:Y:S03]  /*0cc0*/  LDC.64 R8, c[0x0][0x3b0] ;  /* 0x0000ec00ff087b82 */ /* 0x000ee60000000a00 */
[----:B------:R4:W-:Y:S01]  /*0cd0*/  STS [UR8+0x24], R5 ;  /* 0x00002405ff007988 */ /* 0x0009e20008000808 */
[--C-:B---3--:R-:W-:Y:S02]  /*0ce0*/  SHF.R.U32.HI R7, RZ, 0x4, R9.reuse ;  /* 0x00000004ff077819 */ /* 0x108fe40000011609 */
[----:B------:R-:W-:-:S05]  /*0cf0*/  SHF.R.U64 R3, R8, 0x4, R9 ;  /* 0x0000000408037819 */ /* 0x000fca0000001209 */
[----:B------:R4:W-:Y:S01]  /*0d00*/  STS [UR8+0xc], R3 ;  /* 0x00000c03ff007988 */ /* 0x0009e20008000808 */
[----:B-1----:R-:W-:-:S05]  /*0d10*/  LOP3.LUT R2, R2, 0xf, R7, 0xb8, !PT ;  /* 0x0000000f02027812 */ /* 0x002fca00078eb807 */
[----:B------:R4:W-:Y:S02]  /*0d20*/  STS [UR8+0x1c], R2 ;  /* 0x00001c02ff007988 */ /* 0x0009e40008000808 */
.L_x_28:
[----:B------:R-:W-:Y:S05]  /*0d30*/  BSYNC.RECONVERGENT B2 ;  /* 0x0000000000027941 */ /* 0x000fea0003800200 */
.L_x_27:
[----:B------:R-:W-:Y:S04]  /*0d40*/  BSSY.RECONVERGENT B3, `(.L_x_29) ;  /* 0x000001d000037945 */ /* 0x000fe80003800200 */
[----:B------:R-:W-:Y:S04]  /*0d50*/  BSSY.RELIABLE B2, `(.L_x_30) ;  /* 0x0000018000027945 */ /* 0x000fe80003800100 */
[----:B------:R-:W-:Y:S05]  /*0d60*/  @P3 BRA `(.L_x_31) ;  /* 0x00000000001c3947 */ /* 0x000fea0003800000 */
[----:B---345:R-:W1:Y:S02]  /*0d70*/  LDS R2, [UR8+0x34] ;  /* 0x00003408ff027984 */ /* 0x038e640008000800 */
[----:B-1----:R-:W-:-:S05]  /*0d80*/  LOP3.LUT R2, R2, 0x7, RZ, 0xb8, !PT ;  /* 0x0000000702027812 */ /* 0x002fca00078eb8ff */
[----:B------:R1:W-:Y:S01]  /*0d90*/  STS [UR8+0x34], R2 ;  /* 0x00003402ff007988 */ /* 0x0003e20008000808 */
[----:B------:R-:W-:Y:S05]  /*0da0*/  @P3 BRA `(.L_x_32) ;  /* 0x00000000001c3947 */ /* 0x000fea0003800000 */
[----:B-1----:R-:W1:Y:S02]  /*0db0*/  LDS R2, [UR8+0x34] ;  /* 0x00003408ff027984 */ /* 0x002e640008000800 */
[----:B-1----:R-:W-:-:S05]  /*0dc0*/  LOP3.LUT R2, R2, 0x38, RZ, 0xb8, !PT ;  /* 0x0000003802027812 */ /* 0x002fca00078eb8ff */
[----:B------:R1:W-:Y:S02]  /*0dd0*/  STS [UR8+0x34], R2 ;  /* 0x00003402ff007988 */ /* 0x0003e40008000808 */
.L_x_31:
[----:B------:R-:W-:Y:S05]  /*0de0*/  @P3 BRA `(.L_x_33) ;  /* 0x00000000001c3947 */ /* 0x000fea0003800000 */
[----:B-1-345:R-:W1:Y:S02]  /*0df0*/  LDS R2, [UR8+0x8] ;  /* 0x00000808ff027984 */ /* 0x03ae640008000800 */
[----:B-1----:R-:W-:-:S05]  /*0e00*/  LOP3.LUT R2, R2, 0x780, RZ, 0xb8, !PT ;  /* 0x0000078002027812 */ /* 0x002fca00078eb8ff */
[----:B------:R3:W-:Y:S02]  /*0e10*/  STS [UR8+0x8], R2 ;  /* 0x00000802ff007988 */ /* 0x0007e40008000808 */
.L_x_32:
[----:B------:R-:W-:Y:S05]  /*0e20*/  @P3 BRA `(.L_x_34) ;  /* 0x0000000000283947 */ /* 0x000fea0003800000 */
[----:B-1-3--:R-:W1:Y:S02]  /*0e30*/  LDS R2, [UR8+0x8] ;  /* 0x00000808ff027984 */ /* 0x00ae640008000800 */
[----:B-1----:R-:W-:-:S05]  /*0e40*/  LOP3.LUT R2, R2, 0x1800, RZ, 0xb8, !PT ;  /* 0x0000180002027812 */ /* 0x002fca00078eb8ff */
[----:B------:R1:W-:Y:S02]  /*0e50*/  STS [UR8+0x8], R2 ;  /* 0x00000802ff007988 */ /* 0x0003e40008000808 */
.L_x_33:
[----:B------:R-:W-:Y:S05]  /*0e60*/  @P3 BREAK.RELIABLE B2 ;  /* 0x0000000000023942 */ /* 0x000fea0003800100 */
[----:B------:R-:W-:Y:S05]  /*0e70*/  @P3 BRA `(.L_x_35) ;  /* 0x0000000000243947 */ /* 0x000fea0003800000 */
[----:B-1-345:R-:W1:Y:S01]  /*0e80*/  LDS R2, [UR8+0x8] ;  /* 0x00000808ff027984 */ /* 0x03ae620008000800 */
[----:B------:R-:W-:-:S05]  /*0e90*/  IMAD.MOV.U32 R3, RZ, RZ, 0x6000 ;  /* 0x00006000ff037424 */ /* 0x000fca00078e00ff */
[----:B-1----:R-:W-:-:S04]  /*0ea0*/  LOP3.LUT R2, R2, 0x4000, R3, 0xd8, !PT ;  /* 0x0000400002027812 */ /* 0x002fc800078ed803 */
[----:B------:R-:W-:-:S05]  /*0eb0*/  LOP3.LUT R2, R2, 0x400000, RZ, 0xb8, !PT ;  /* 0x0040000002027812 */ /* 0x000fca00078eb8ff */
[----:B------:R4:W-:Y:S02]  /*0ec0*/  STS [UR8+0x8], R2 ;  /* 0x00000802ff007988 */ /* 0x0009e40008000808 */
.L_x_34:
[----:B------:R-:W-:Y:S05]  /*0ed0*/  BSYNC.RELIABLE B2 ;  /* 0x0000000000027941 */ /* 0x000fea0003800100 */
.L_x_30:
[----:B-1-34-:R-:W1:Y:S02]  /*0ee0*/  @!P3 LDS R2, [UR8+0x8] ;  /* 0x00000808ff02b984 */ /* 0x01ae640008000800 */
[----:B-1----:R-:W-:-:S05]  /*0ef0*/  @!P3 LOP3.LUT R2, R2, 0x8000, RZ, 0xb8, !PT ;  /* 0x000080000202b812 */ /* 0x002fca00078eb8ff */
[----:B------:R1:W-:Y:S02]  /*0f00*/  @!P3 STS [UR8+0x8], R2 ;  /* 0x00000802ff00b988 */ /* 0x0003e40008000808 */
.L_x_35:
[----:B------:R-:W-:Y:S05]  /*0f10*/  BSYNC.RECONVERGENT B3 ;  /* 0x0000000000037941 */ /* 0x000fea0003800200 */
.L_x_29:
[----:B------:R-:W-:Y:S05]  /*0f20*/  WARPSYNC.ALL ;  /* 0x0000000000007948 */ /* 0x000fea0003800000 */
[----:B------:R-:W-:Y:S01]  /*0f30*/  NOP ;  /* 0x0000000000007918 */ /* 0x000fe20000000000 */
[----:B------:R-:W-:-:S04]  /*0f40*/  UIADD3 UR5, UPT, UPT, UR4, 0x80, URZ ;  /* 0x0000008004057890 */ /* 0x000fc8000fffe0ff */
[----:B------:R-:W-:-:S04]  /*0f50*/  UIADD3 UR26, UP0, UPT, UR5, UR20, URZ ;  /* 0x00000014051a7290 */ /* 0x000fc8000ff1e0ff */
[----:B------:R-:W-:Y:S01]  /*0f60*/  ULEA.HI.X.SX32 UR27, UR5, UR21, 0x1, UP0 ;  /* 0x00000015051b7291 */ /* 0x000fe200080f0eff */
[----:B------:R-:W-:Y:S11]  /*0f70*/  @P0 BRA `(.L_x_36) ;  /* 0x0000000000300947 */ /* 0x000ff60003800000 */
[----:B-1-345:R-:W1:Y:S01]  /*0f80*/  S2R R2, SR_LANEID ;  /* 0x0000000000027919 */ /* 0x03ae620000000000 */
[----:B------:R-:W-:Y:S05]  /*0f90*/  WARPSYNC.ALL ;  /* 0x0000000000007948 */ /* 0x000fea0003800000 */
[----:B------:R-:W-:Y:S01]  /*0fa0*/  NOP ;  /* 0x0000000000007918 */ /* 0x000fe20000000000 */
[----:B-1----:R-:W-:-:S05]  /*0fb0*/  IMAD.SHL.U32 R8, R2, 0x4, RZ ;  /* 0x0000000402087824 */ /* 0x002fca00078e00ff */
[----:B------:R-:W1:Y:S01]  /*0fc0*/  LDS R7, [R8+UR8] ;  /* 0x0000000808077984 */ /* 0x000e620008000800 */
[----:B------:R-:W-:-:S05]  /*0fd0*/  IADD3 R2, P1, PT, R8, UR26, RZ ;  /* 0x0000001a08027c10 */ /* 0x000fca000ff3e0ff */
[----:B------:R-:W-:-:S05]  /*0fe0*/  IMAD.X R3, RZ, RZ, UR27, P1 ;  /* 0x0000001bff037e24 */ /* 0x000fca00088e06ff */
[----:B-1----:R1:W3:Y:S01]  /*0ff0*/  ATOMG.E.EXCH.STRONG.GPU PT, RZ, [R2], R7 ;  /* 0x0000000702ff73a8 */ /* 0x0022e200041ee100 */
[----:B------:R-:W-:-:S04]  /*1000*/  DEPBAR {5,4,3,2,1,0} ;  /* 0x0000003f0000791a */ /* 0x000fc80000000000 */
[----:B------:R-:W4:Y:S02]  /*1010*/  CCTL.E.C.LDCU.IV.DEEP [UR26] ;  /* 0x000000001a007540 */ /* 0x000f240009c08000 */
[----:B----4-:R1:W-:Y:S01]  /*1020*/  UTMACCTL.IV [UR26] ;  /* 0x000000001a0079b9 */ /* 0x0103e20008000000 */
[----:B------:R-:W-:Y:S01]  /*1030*/  NOP ;  /* 0x0000000000007918 */ /* 0x000fe20000000000 */
.L_x_36:
[----:B------:R-:W-:Y:S05]  /*1040*/  @P0 BRA `(.L_x_37) ;  /* 0x00000000000c0947 */ /* 0x000fea0003800000 */
[----:B------:R0:W-:Y:S01]  /*1050*/  UTMACMDFLUSH ;  /* 0x00000000000079b7 */ /* 0x0001e20000000000 */
[----:B------:R-:W-:Y:S05]  /*1060*/  @P0 BRA `(.L_x_37) ;  /* 0x0000000000040947 */ /* 0x000fea0003800000 */
[----:B------:R-:W-:-:S04]  /*1070*/  DEPBAR.LE SB0, 0x0 ;  /* 0x000080000000791a */ /* 0x000fc80000000000 */
.L_x_37:
[----:B------:R-:W-:Y:S05]  /*1080*/  WARPSYNC.ALL ;  /* 0x0000000000007948 */ /* 0x000fea0003800000 */
[----:B------:R-:W-:Y:S01]  /*1090*/  NOP ;  /* 0x0000000000007918 */ /* 0x000fe20000000000 */
[----:B---3--:R-:W-:Y:S06]  /*10a0*/  BAR.SYNC.DEFER_BLOCKING 0x0 ;  /* 0x0000000000007b1d */ /* 0x008fec0000010000 */
[----:B------:R-:W-:Y:S02]  /*10b0*/  BSSY.RECONVERGENT B3, `(.L_x_38) ;  /* 0x000000b000037945 */ /* 0x000fe40003800200 */
[----:B------:R-:W-:Y:S06]  /*10c0*/  BAR.SYNC.DEFER_BLOCKING 0x0 ;  /* 0x0000000000007b1d */ /* 0x000fec0000010000 */
[----:B------:R3:W-:Y:S01]  /*10d0*/  @!P0 STS [R4], RZ ;  /* 0x000000ff04008388 */ /* 0x0007e20000000800 */
[----:B------:R-:W-:Y:S01]  /*10e0*/  NOP ;  /* 0x0000000000007918 */ /* 0x000fe20000000000 */
[----:B------:R-:W-:Y:S05]  /*10f0*/  @P3 BRA `(.L_x_39) ;  /* 0x0000000000183947 */ /* 0x000fea0003800000 */
[----:B-1--45:R-:W1:Y:S01]  /*1100*/  LDS R2, [UR8+0x8] ;  /* 0x00000808ff027984 */ /* 0x032e620008000800 */
[----:B------:R-:W4:Y:S01]  /*1110*/  LDC.64 R8, c[0x0][0x390] ;  /* 0x0000e400ff087b82 */ /* 0x000f220000000a00 */
[----:B------:R-:W-:Y:S02]  /*1120*/  IMAD.MOV.U32 R3, RZ, RZ, 0x70 ;  /* 0x00000070ff037424 */ /* 0x000fe400078e00ff */
[----:B----4-:R4:W-:Y:S03]  /*1130*/  STS.64 [UR8], R8 ;  /* 0x00000008ff007988 */ /* 0x0109e60008000a08 */
[----:B-1----:R-:W-:-:S05]  /*1140*/  LOP3.LUT R2, R2, 0x10, R3, 0xd8, !PT ;  /* 0x0000001002027812 */ /* 0x002fca00078ed803 */
[----:B------:R4:W-:Y:S02]  /*1150*/  STS [UR8+0x8], R2 ;  /* 0x00000802ff007988 */ /* 0x0009e40008000808 */
.L_x_39:
[----:B-1----:R-:W-:Y:S05]  /*1160*/  BSYNC.RECONVERGENT B3 ;  /* 0x0000000000037941 */ /* 0x002fea0003800200 */
.L_x_38:
[----:B------:R-:W-:Y:S04]  /*1170*/  BSSY.RECONVERGENT B4, `(.L_x_40) ;  /* 0x0000033000047945 */ /* 0x000fe80003800200 */
[----:B------:R-:W-:Y:S04]  /*1180*/  BSSY.RELIABLE B3, `(.L_x_41) ;  /* 0x000002e000037945 */ /* 0x000fe80003800100 */
[----:B------:R-:W-:Y:S05]  /*1190*/  @P3 BRA `(.L_x_42) ;  /* 0x0000000000243947 */ /* 0x000fea0003800000 */
[----:B----45:R-:W1:Y:S01]  /*11a0*/  LDS R2, [UR8+0x34] ;  /* 0x00003408ff027984 */ /* 0x030e620008000800 */
[----:B------:R-:W-:-:S05]  /*11b0*/  IMAD.MOV.U32 R3, RZ, RZ, 0x7f000000 ;  /* 0x7f000000ff037424 */ /* 0x000fca00078e00ff */
[----:B-1----:R-:W-:-:S05]  /*11c0*/  LOP3.LUT R2, R2, 0xff000000, R3, 0xb8, !PT ;  /* 0xff00000002027812 */ /* 0x002fca00078eb803 */
[----:B------:R1:W-:Y:S01]  /*11d0*/  STS [UR8+0x34], R2 ;  /* 0x00003402ff007988 */ /* 0x0003e20008000808 */
[----:B------:R-:W-:Y:S05]  /*11e0*/  @P3 BRA `(.L_x_43) ;  /* 0x0000000000183947 */ /* 0x000fea0003800000 */
[----:B-1----:R-:W1:Y:S01]  /*11f0*/  LDS R2, [UR8+0x38] ;  /* 0x00003808ff027984 */ /* 0x002e620008000800 */
[----:B------:R-:W-:-:S05]  /*1200*/  IMAD.MOV.U32 R3, RZ, RZ, 0x3f ;  /* 0x0000003fff037424 */ /* 0x000fca00078e00ff */
[----:B-1----:R-:W-:-:S05]  /*1210*/  LOP3.LUT R2, R2, 0xff, R3, 0xb8, !PT ;  /* 0x000000ff02027812 */ /* 0x002fca00078eb803 */
[----:B------:R1:W-:Y:S02]  /*1220*/  STS [UR8+0x38], R2 ;  /* 0x00003802ff007988 */ /* 0x0003e40008000808 */
.L_x_42:
[----:B------:R-:W-:Y:S05]  /*1230*/  @P3 BRA `(.L_x_44) ;  /* 0x00000000000c3947 */ /* 0x000fea0003800000 */
[----:B------:R1:W-:Y:S02]  /*1240*/  STS [UR8+0x20], R5 ;  /* 0x00002005ff007988 */ /* 0x0003e40008000808 */
.L_x_43:
[----:B------:R-:W-:Y:S05]  /*1250*/  @P3 BRA `(.L_x_45) ;  /* 0x0000000000243947 */ /* 0x000fea0003800000 */
[----:B------:R1:W-:Y:S02]  /*1260*/  STS [UR8+0x24], R6 ;  /* 0x00002406ff007988 */ /* 0x0003e40008000808 */
.L_x_44:
[----:B------:R-:W-:Y:S05]  /*1270*/  @P3 BRA `(.L_x_46) ;  /* 0x00000000002c3947 */ /* 0x000fea0003800000 */
[----:B-1--45:R-:W1:Y:S01]  /*1280*/  LDS R2, [UR8+0x1c] ;  /* 0x00001c08ff027984 */ /* 0x032e620008000800 */
[----:B------:R-:W4:Y:S02]  /*1290*/  LDC.64 R6, c[0x0][0x3b8] ;  /* 0x0000ee00ff067b82 */ /* 0x000f240000000a00 */
[--C-:B----4-:R-:W-:Y:S02]  /*12a0*/  SHF.R.U32.HI R5, RZ, 0x4, R7.reuse ;  /* 0x00000004ff057819 */ /* 0x110fe40000011607 */
[----:B------:R-:W-:-:S05]  /*12b0*/  SHF.R.U64 R3, R6, 0x4, R7 ;  /* 0x0000000406037819 */ /* 0x000fca0000001207 */
[----:B------:R4:W-:Y:S01]  /*12c0*/  STS [UR8+0xc], R3 ;  /* 0x00000c03ff007988 */ /* 0x0009e20008000808 */
[----:B-1----:R-:W-:-:S05]  /*12d0*/  LOP3.LUT R2, R2, 0xf, R5, 0xb8, !PT ;  /* 0x0000000f02027812 */ /* 0x002fca00078eb805 */
[----:B------:R4:W-:Y:S02]  /*12e0*/  STS [UR8+0x1c], R2 ;  /* 0x00001c02ff007988 */ /* 0x0009e40008000808 */
.L_x_45:
[----:B------:R-:W-:Y:S05]  /*12f0*/  @P3 BRA `(.L_x_47) ;  /* 0x00000000001c3947 */ /* 0x000fea0003800000 */
[----:B-1--45:R-:W1:Y:S02]  /*1300*/  LDS R2, [UR8+0x34] ;  /* 0x00003408ff027984 */ /* 0x032e640008000800 */
[----:B-1----:R-:W-:-:S05]  /*1310*/  LOP3.LUT R2, R2, 0x7, RZ, 0xb8, !PT ;  /* 0x0000000702027812 */ /* 0x002fca00078eb8ff */
[----:B------:R1:W-:Y:S02]  /*1320*/  STS [UR8+0x34], R2 ;  /* 0x00003402ff007988 */ /* 0x0003e40008000808 */
.L_x_46:
[----:B------:R-:W-:Y:S05]  /*1330*/  @P3 BRA `(.L_x_48) ;  /* 0x00000000001c3947 */ /* 0x000fea0003800000 */
[----:B-1--45:R-:W1:Y:S02]  /*1340*/  LDS R2, [UR8+0x34] ;  /* 0x00003408ff027984 */ /* 0x032e640008000800 */
[----:B-1----:R-:W-:-:S05]  /*1350*/  LOP3.LUT R2, R2, 0x38, RZ, 0xb8, !PT ;  /* 0x0000003802027812 */ /* 0x002fca00078eb8ff */
[----:B------:R1:W-:Y:S02]  /*1360*/  STS [UR8+0x34], R2 ;  /* 0x00003402ff007988 */ /* 0x0003e40008000808 */
.L_x_47:
[----:B------:R-:W-:Y:S05]  /*1370*/  @P3 BRA `(.L_x_49) ;  /* 0x00000000001c3947 */ /* 0x000fea0003800000 */
[----:B-1--45:R-:W1:Y:S02]  /*1380*/  LDS R2, [UR8+0x8] ;  /* 0x00000808ff027984 */ /* 0x032e640008000800 */
[----:B-1----:R-:W-:-:S05]  /*1390*/  LOP3.LUT R2, R2, 0x780, RZ, 0xb8, !PT ;  /* 0x0000078002027812 */ /* 0x002fca00078eb8ff */
[----:B------:R1:W-:Y:S02]  /*13a0*/  STS [UR8+0x8], R2 ;  /* 0x00000802ff007988 */ /* 0x0003e40008000808 */
.L_x_48:
[----:B------:R-:W-:Y:S05]  /*13b0*/  @P3 BRA `(.L_x_50) ;  /* 0x0000000000283947 */ /* 0x000fea0003800000 */
[----:B-1--45:R-:W1:Y:S02]  /*13c0*/  LDS R2, [UR8+0x8] ;  /* 0x00000808ff027984 */ /* 0x032e640008000800 */
[----:B-1----:R-:W-:-:S05]  /*13d0*/  LOP3.LUT R2, R2, 0x1800, RZ, 0xb8, !PT ;  /* 0x0000180002027812 */ /* 0x002fca00078eb8ff */
[----:B------:R1:W-:Y:S02]  /*13e0*/  STS [UR8+0x8], R2 ;  /* 0x00000802ff007988 */ /* 0x0003e40008000808 */
.L_x_49:
[----:B------:R-:W-:Y:S05]  /*13f0*/  @P3 BREAK.RELIABLE B3 ;  /* 0x0000000000033942 */ /* 0x000fea0003800100 */
[----:B------:R-:W-:Y:S05]  /*1400*/  @P3 BRA `(.L_x_51) ;  /* 0x0000000000243947 */ /* 0x000fea0003800000 */
[----:B-1--45:R-:W1:Y:S01]  /*1410*/  LDS R2, [UR8+0x8] ;  /* 0x00000808ff027984 */ /* 0x032e620008000800 */
[----:B------:R-:W-:-:S05]  /*1420*/  IMAD.MOV.U32 R3, RZ, RZ, 0x6000 ;  /* 0x00006000ff037424 */ /* 0x000fca00078e00ff */
[----:B-1----:R-:W-:-:S04]  /*1430*/  LOP3.LUT R2, R2, 0x6000, R3, 0xd8, !PT ;  /* 0x0000600002027812 */ /* 0x002fc800078ed803 */
[----:B------:R-:W-:-:S05]  /*1440*/  LOP3.LUT R2, R2, 0x400000, RZ, 0xb8, !PT ;  /* 0x0040000002027812 */ /* 0x000fca00078eb8ff */
[----:B------:R1:W-:Y:S02]  /*1450*/  STS [UR8+0x8], R2 ;  /* 0x00000802ff007988 */ /* 0x0003e40008000808 */
.L_x_50:
[----:B------:R-:W-:Y:S05]  /*1460*/  BSYNC.RELIABLE B3 ;  /* 0x0000000000037941 */ /* 0x000fea0003800100 */
.L_x_41:
[----:B-1--45:R-:W1:Y:S02]  /*1470*/  @!P3 LDS R2, [UR8+0x8] ;  /* 0x00000808ff02b984 */ /* 0x032e640008000800 */
[----:B-1----:R-:W-:-:S05]  /*1480*/  @!P3 LOP3.LUT R2, R2, 0x8000, RZ, 0xb8, !PT ;  /* 0x000080000202b812 */ /* 0x002fca00078eb8ff */
[----:B------:R1:W-:Y:S02]  /*1490*/  @!P3 STS [UR8+0x8], R2 ;  /* 0x00000802ff00b988 */ /* 0x0003e40008000808 */
.L_x_51:
[----:B------:R-:W-:Y:S05]  /*14a0*/  BSYNC.RECONVERGENT B4 ;  /* 0x0000000000047941 */ /* 0x000fea0003800200 */
.L_x_40:
[----:B------:R-:W-:Y:S05]  /*14b0*/  WARPSYNC.ALL ;  /* 0x0000000000007948 */ /* 0x000fea0003800000 */
[----:B------:R-:W-:Y:S01]  /*14c0*/  NOP ;  /* 0x0000000000007918 */ /* 0x000fe20000000000 */
[----:B------:R-:W-:-:S04]  /*14d0*/  UIADD3 UR4, UPT, UPT, UR4, 0x100, URZ ;  /* 0x0000010004047890 */ /* 0x000fc8000fffe0ff */
[----:B------:R-:W-:-:S04]  /*14e0*/  UIADD3 UR20, UP0, UPT, UR4, UR20, URZ ;  /* 0x0000001404147290 */ /* 0x000fc8000ff1e0ff */
[----:B------:R-:W-:Y:S01]  /*14f0*/  ULEA.HI.X.SX32 UR21, UR4, UR21, 0x1, UP0 ;  /* 0x0000001504157291 */ /* 0x000fe200080f0eff */
[----:B------:R-:W-:Y:S11]  /*1500*/  @P0 BRA `(.L_x_52) ;  /* 0x0000000000300947 */ /* 0x000ff60003800000 */
[----:B-1--45:R-:W1:Y:S01]  /*1510*/  S2R R2, SR_LANEID ;  /* 0x0000000000027919 */ /* 0x032e620000000000 */
[----:B------:R-:W-:Y:S05]  /*1520*/  WARPSYNC.ALL ;  /* 0x0000000000007948 */ /* 0x000fea0003800000 */
[----:B------:R-:W-:Y:S01]  /*1530*/  NOP ;  /* 0x0000000000007918 */ /* 0x000fe20000000000 */
[----:B-123--:R-:W-:-:S05]  /*1540*/  IMAD.SHL.U32 R4, R2, 0x4, RZ ;  /* 0x0000000402047824 */ /* 0x00efca00078e00ff */
        /* <DEDUP_REMOVED lines=8> */
.L_x_52:
[----:B------:R-:W-:Y:S05]  /*15d0*/  @P0 BRA `(.L_x_53) ;  /* 0x00000000000c0947 */ /* 0x000fea0003800000 */
[----:B------:R0:W-:Y:S01]  /*15e0*/  UTMACMDFLUSH ;  /* 0x00000000000079b7 */ /* 0x0001e20000000000 */
[----:B------:R-:W-:Y:S05]  /*15f0*/  @P0 BRA `(.L_x_53) ;  /* 0x0000000000040947 */ /* 0x000fea0003800000 */
[----:B------:R-:W-:-:S04]  /*1600*/  DEPBAR.LE SB0, 0x0 ;  /* 0x000080000000791a */ /* 0x000fc80000000000 */
.L_x_53:
[----:B------:R-:W-:Y:S05]  /*1610*/  WARPSYNC.ALL ;  /* 0x0000000000007948 */ /* 0x000fea0003800000 */
[----:B------:R-:W-:Y:S01]  /*1620*/  NOP ;  /* 0x0000000000007918 */ /* 0x000fe20000000000 */
[----:B--2---:R-:W-:Y:S01]  /*1630*/  BAR.SYNC.DEFER_BLOCKING 0x0 ;  /* 0x0000000000007b1d */ /* 0x004fe20000010000 */
[----:B-1--45:R-:W-:Y:S01]  /*1640*/  SHF.R.U32.HI R2, RZ, 0x5, R0 ;  /* 0x00000005ff027819 */ /* 0x032fe20000011600 */
[----:B------:R-:W-:Y:S01]  /*1650*/  UIADD3 UR12, UPT, UPT, UR8, 0xa010, URZ ;  /* 0x0000a010080c7890 */ /* 0x000fe2000fffe0ff */
[----:B------:R-:W-:Y:S01]  /*1660*/  ISETP.GE.AND P0, PT, R10, 0x1, PT ;  /* 0x000000010a00780c */ /* 0x000fe20003f06270 */
[----:B------:R-:W-:Y:S01]  /*1670*/  USHF.L.U32 UR15, UR7, 0x6, URZ ;  /* 0x00000006070f7899 */ /* 0x000fe200080006ff */
[----:B------:R-:W-:Y:S01]  /*1680*/  R2UR UR22, R2 ;  /* 0x00000000021672ca */ /* 0x000fe200000e0000 */
[----:B------:R-:W-:Y:S01]  /*1690*/  VOTEU.ALL UP0, P3 ;  /* 0x0000000000ff7886 */ /* 0x000fe20001800000 */
[----:B------:R-:W-:Y:S01]  /*16a0*/  UMOV UR4, 0x1 ;  /* 0x0000000100047882 */ /* 0x000fe20000000000 */
[----:B------:R-:W-:Y:S01]  /*16b0*/  VOTEU.ALL UP1, P3 ;  /* 0x0000000000ff7886 */ /* 0x000fe20001820000 */
[----:B------:R-:W-:Y:S01]  /*16c0*/  USHF.L.U32 UR19, UR19, 0x8, URZ ;  /* 0x0000000813137899 */ /* 0x000fe200080006ff */
[----:B------:R-:W-:Y:S01]  /*16d0*/  BSSY.RECONVERGENT B4, `(.L_x_54) ;  /* 0x0000018000047945 */ /* 0x000fe20003800200 */
[----:B------:R-:W-:-:S04]  /*16e0*/  @!UP0 UIADD3 UR10, UPT, UPT, -UR4, 0x100000, URZ ;  /* 0x00100000040a8890 */ /* 0x000fc8000fffe1ff */
[----:B------:R-:W-:Y:S02]  /*16f0*/  @!UP0 USHF.L.U32 UR11, UR10, 0xb, URZ ;  /* 0x0000000b0a0b8899 */ /* 0x000fe400080006ff */
[----:B------:R-:W-:Y:S02]  /*1700*/  @!UP0 USHF.L.U32 UR10, UR10, 0x1, URZ ;  /* 0x000000010a0a8899 */ /* 0x000fe400080006ff */
[----:B------:R-:W-:-:S04]  /*1710*/  @!UP0 UIADD3 UR4, UPT, UPT, -UR4, 0x100000, URZ ;  /* 0x0010000004048890 */ /* 0x000fc8000fffe1ff */
[----:B------:R-:W-:Y:S02]  /*1720*/  @!UP0 USHF.L.U32 UR5, UR4, 0xb, URZ ;  /* 0x0000000b04058899 */ /* 0x000fe400080006ff */
[----:B------:R-:W-:Y:S01]  /*1730*/  @!UP0 USHF.L.U32 UR4, UR4, 0x1, URZ ;  /* 0x0000000104048899 */ /* 0x000fe200080006ff */
[----:B------:R-:W-:Y:S01]  /*1740*/  VOTEU.ALL UP0, P3 ;  /* 0x0000000000ff7886 */ /* 0x000fe20001800000 */
[----:B------:R-:W1:Y:S04]  /*1750*/  FENCE.VIEW.ASYNC.S ;  /* 0x00000000000073c6 */ /* 0x000e680000000000 */
[----:B-1----:R1:W2:Y:S06]  /*1760*/  @!UP0 SYNCS.EXCH.64 URZ, [UR8+0xa000], UR10 ;  /* 0x00a0000a08ff85b2 */ /* 0x0022ac0008000100 */
[----:B------:R1:W2:Y:S02]  /*1770*/  @!UP1 SYNCS.EXCH.64 URZ, [UR8+0xa010], UR4 ;  /* 0x00a0100408ff95b2 */ /* 0x0002a40008000100 */
[----:B--2---:R-:W-:Y:S06]  /*1780*/  BAR.SYNC.DEFER_BLOCKING 0x0 ;  /* 0x0000000000007b1d */ /* 0x004fec0000010000 */
[----:B------:R-:W-:Y:S05]  /*1790*/  @P3 BRA `(.L_x_55) ;  /* 0x00000000002c3947 */ /* 0x000fea0003800000 */
[----:B-1----:R-:W-:Y:S02]  /*17a0*/  UMOV UR4, 0x1 ;  /* 0x0000000100047882 */ /* 0x002fe40000000000 */
[----:B------:R-:W-:-:S04]  /*17b0*/  UIADD3 UR10, UPT, UPT, -UR4, 0x100000, URZ ;  /* 0x00100000040a7890 */ /* 0x000fc8000fffe1ff */
[----:B------:R-:W-:Y:S02]  /*17c0*/  USHF.L.U32 UR11, UR10, 0xb, URZ ;  /* 0x0000000b0a0b7899 */ /* 0x000fe400080006ff */
[----:B------:R-:W-:Y:S02]  /*17d0*/  USHF.L.U32 UR10, UR10, 0x1, URZ ;  /* 0x000000010a0a7899 */ /* 0x000fe400080006ff */
[----:B------:R-:W-:-:S04]  /*17e0*/  UIADD3 UR4, UPT, UPT, -UR4, 0x100000, URZ ;  /* 0x0010000004047890 */ /* 0x000fc8000fffe1ff */
[----:B------:R-:W-:Y:S02]  /*17f0*/  USHF.L.U32 UR5, UR4, 0xb, URZ ;  /* 0x0000000b04057899 */ /* 0x000fe400080006ff */
[----:B------:R-:W-:Y:S01]  /*1800*/  USHF.L.U32 UR4, UR4, 0x1, URZ ;  /* 0x0000000104047899 */ /* 0x000fe200080006ff */
[----:B------:R-:W1:Y:S03]  /*1810*/  FENCE.VIEW.ASYNC.S ;  /* 0x00000000000073c6 */ /* 0x000e660000000000 */
[----:B-1----:R2:W4:Y:S08]  /*1820*/  SYNCS.EXCH.64 URZ, [UR8+0xa008], UR10 ;  /* 0x00a0080a08ff75b2 */ /* 0x0025300008000100 */
[----:B------:R2:W5:Y:S02]  /*1830*/  SYNCS.EXCH.64 URZ, [UR8+0xa018], UR4 ;  /* 0x00a0180408ff75b2 */ /* 0x0005640008000100 */
[----:B--2---:R-:W-:Y:S01]  /*1840*/  NOP ;  /* 0x0000000000007918 */ /* 0x004fe20000000000 */
.L_x_55:
[----:B-1----:R-:W-:Y:S05]  /*1850*/  BSYNC.RECONVERGENT B4 ;  /* 0x0000000000047941 */ /* 0x002fea0003800200 */
.L_x_54:
[----:B------:R-:W-:Y:S05]  /*1860*/  @!P0 BRA `(.L_x_56) ;  /* 0x0000000800188947 */ /* 0x000fea0003800000 */
[----:B----45:R-:W-:Y:S01]  /*1870*/  BAR.SYNC.DEFER_BLOCKING 0x0 ;  /* 0x0000000000007b1d */ /* 0x030fe20000010000 */
[----:B------:R-:W-:Y:S01]  /*1880*/  ELECT P1, URZ, PT ;  /* 0x0000000000ff782f */ /* 0x000fe20003820000 */
[----:B------:R-:W-:Y:S01]  /*1890*/  @!P3 IMAD.MOV.U32 R2, RZ, RZ, 0x5000 ;  /* 0x00005000ff02b424 */ /* 0x000fe200078e00ff */
[----:B------:R-:W-:Y:S02]  /*18a0*/  UIADD3 UR4, UPT, UPT, UR8, 0x8000, URZ ;  /* 0x0000800008047890 */ /* 0x000fe4000fffe0ff */
[----:B------:R-:W-:Y:S01]  /*18b0*/  ISETP.LT.U32.AND P1, PT, R132, 0x20, P1 ;  /* 0x000000208400780c */ /* 0x000fe20000f21070 */
[----:B------:R-:W-:Y:S01]  /*18c0*/  UMOV UR7, UR15 ;  /* 0x0000000f00077c82 */ /* 0x000fe20008000000 */
[----:B------:R-:W-:Y:S01]  /*18d0*/  ELECT P0, URZ, PT ;  /* 0x0000000000ff782f */ /* 0x000fe20003800000 */
[----:B------:R-:W-:-:S03]  /*18e0*/  UMOV UR11, UR19 ;  /* 0x00000013000b7c82 */ /* 0x000fc60008000000 */
[----:B------:R-:W-:-:S07]  /*18f0*/  ISETP.LT.U32.AND P0, PT, R132, 0x20, P0 ;  /* 0x000000208400780c */ /* 0x000fce0000701070 */
[----:B------:R-:W-:Y:S01]  /*1900*/  VOTEU.ANY UP0, P1 ;  /* 0x0000000000ff7886 */ /* 0x000fe20000800100 */
[----:B------:R-:W-:-:S04]  /*1910*/  VOTEU.ANY UP2, P1 ;  /* 0x0000000000ff7886 */ /* 0x000fc80000840100 */
[----:B------:R-:W-:Y:S02]  /*1920*/  @UP0 UIADD3 UR5, UPT, UPT, UR8, 0xa000, URZ ;  /* 0x0000a00008050890 */ /* 0x000fe4000fffe0ff */
[----:B------:R1:W-:Y:S01]  /*1930*/  @!P3 SYNCS.ARRIVE.TRANS64 RZ, [UR8+0xa000], R2 ;  /* 0x00a00002ffffb9a7 */ /* 0x0003e20008000008 */
[----:B------:R-:W-:Y:S01]  /*1940*/  @UP0 UMOV UR6, URZ ;  /* 0x000000ff00060c82 */ /* 0x000fe20008000000 */
[----:B------:R-:W-:Y:S01]  /*1950*/  BAR.SYNC.DEFER_BLOCKING 0x0 ;  /* 0x0000000000007b1d */ /* 0x000fe20000010000 */
[----:B------:R-:W-:-:S05]  /*1960*/  UISETP.NE.U32.AND UP0, UPT, UR22, URZ, UPT ;  /* 0x000000ff1600728c */ /* 0x000fca000bf05070 */
[----:B------:R-:W-:Y:S01]  /*1970*/  VOTEU.ANY UP1, P0 ;  /* 0x0000000000ff7886 */ /* 0x000fe20000020100 */
[----:B------:R-:W-:-:S04]  /*1980*/  VOTEU.ANY UP3, P0 ;  /* 0x0000000000ff7886 */ /* 0x000fc80000060100 */
[----:B------:R-:W-:Y:S01]  /*1990*/  @UP1 UIADD3 UR9, UPT, UPT, UR8, 0xa000, URZ ;  /* 0x0000a00008091890 */ /* 0x000fe2000fffe0ff */
[----:B------:R-:W-:Y:S01]  /*19a0*/  @UP1 UMOV UR10, URZ ;  /* 0x000000ff000a1c82 */ /* 0x000fe20008000000 */
[----:B------:R1:W-:Y:S01]  /*19b0*/  @UP2 UTMALDG.2D [UR4], [UR24] ;  /* 0x00000004180025b4 */ /* 0x0003e20008008000 */
[----:B------:R2:W-:Y:S06]  /*19c0*/  MEMBAR.ALL.CTA ;  /* 0x0000000000007992 */ /* 0x0005ec0000008000 */
[----:B--2---:R-:W2:Y:S02]  /*19d0*/  FENCE.VIEW.ASYNC.S ;  /* 0x00000000000073c6 */ /* 0x004ea40000000000 */
[----:B--2---:R-:W-:Y:S06]  /*19e0*/  BAR.SYNC.DEFER_BLOCKING 0x0 ;  /* 0x0000000000007b1d */ /* 0x004fec0000010000 */
[----:B------:R1:W-:Y:S02]  /*19f0*/  @UP3 UTMALDG.2D [UR8], [UR26] ;  /* 0x000000081a0035b4 */ /* 0x0003e40008008000 */
[----:B------:R-:W-:Y:S06]  /*1a00*/  BAR.SYNC.DEFER_BLOCKING 0x0 ;  /* 0x0000000000007b1d */ /* 0x000fec0000010000 */
[----:B------:R-:W2:Y:S02]  /*1a10*/  SYNCS.PHASECHK.TRANS64.TRYWAIT P0, [UR8+0xa000], RZ ;  /* 0x00a000ffff0075a7 */ /* 0x000ea40008001108 */
[----:B-12---:R-:W-:Y:S05]  /*1a20*/  @!P0 BRA `(.L_x_57) ;  /* 0x00000010003c8947 */ /* 0x006fea0003800000 */
.L_x_71:
[----:B------:R-:W-:Y:S05]  /*1a30*/  BRA.U UP0, `(.L_x_58) ;  /* 0x00000001004c7547 */ /* 0x000fea000b800000 */
[----:B------:R-:W-:Y:S02]  /*1a40*/  USHF.R.U32.HI UR4, URZ, 0x4, UR4 ;  /* 0x00000004ff047899 */ /* 0x000fe40008011604 */
[----:B------:R-:W-:Y:S02]  /*1a50*/  USHF.R.U32.HI UR6, URZ, 0x4, UR8 ;  /* 0x00000004ff067899 */ /* 0x000fe40008011608 */
[----:B------:R-:W-:Y:S02]  /*1a60*/  USGXT.U32 UR4, UR4, 0xe ;  /* 0x0000000e0404789a */ /* 0x000fe40008000000 */
[----:B------:R-:W-:Y:S01]  /*1a70*/  USGXT.U32 UR6, UR6, 0xe ;  /* 0x0000000e0606789a */ /* 0x000fe20008000000 */
[----:B------:R-:W-:Y:S01]  /*1a80*/  UMOV UR10, 0xfffffffe ;  /* 0xfffffffe000a7882 */ /* 0x000fe20000000000 */
[----:B------:R-:W-:Y:S01]  /*1a90*/  UMOV UR11, 0x7fffbfdf ;  /* 0x7fffbfdf000b7882 */ /* 0x000fe20000000000 */
[----:B------:R-:W-:Y:S01]  /*1aa0*/  UMOV UR5, URZ ;  /* 0x000000ff00057c82 */ /* 0x000fe20008000000 */
[----:B------:R-:W-:Y:S01]  /*1ab0*/  UMOV UR7, URZ ;  /* 0x000000ff00077c82 */ /* 0x000fe20008000000 */
[----:B------:R-:W-:-:S02]  /*1ac0*/  UIADD3.64 UR16, UPT, UPT, UR4, -UR10, URZ ;  /* 0x8000000a04107297 */ /* 0x000fc4000fffe0ff */
[----:B------:R-:W-:Y:S01]  /*1ad0*/  UIADD3.64 UR10, UPT, UPT, UR6, -UR10, URZ ;  /* 0x8000000a060a7297 */ /* 0x000fe2000fffe0ff */
[----:B------:R-:W-:Y:S01]  /*1ae0*/  UMOV UR28, 0x0 ;  /* 0x00000000001c7882 */ /* 0x000fe20000000000 */
[----:B------:R-:W-:Y:S01]  /*1af0*/  UMOV UR29, 0x4400010 ;  /* 0x04400010001d7882 */ /* 0x000fe20000000000 */
[----:B------:R-:W-:Y:S01]  /*1b00*/  UMOV UR5, 0x80004020 ;  /* 0x8000402000057882 */ /* 0x000fe20000000000 */
[----:B------:R-:W-:Y:S01]  /*1b10*/  UMOV UR7, 0x80004020 ;  /* 0x8000402000077882 */ /* 0x000fe20000000000 */
[----:B------:R-:W-:Y:S01]  /*1b20*/  UMOV UR30, 0x0 ;  /* 0x00000000001e7882 */ /* 0x000fe20000000000 */
[----:B------:R-:W-:Y:S01]  /*1b30*/  UMOV UR31, 0x4400010 ;  /* 0x04400010001f7882 */ /* 0x000fe20000000000 */
[----:B------:R1:W-:Y:S02]  /*1b40*/  UTCQMMA gdesc[UR4], gdesc[UR6], tmem[UR23], tmem[UR28], idesc[UR29], !UPT ;  /* 0x00ff1c06040075ea */ /* 0x0003e4000f800317 */
[----:B------:R1:W-:Y:S01]  /*1b50*/  UTCQMMA gdesc[UR16], gdesc[UR10], tmem[UR23], tmem[UR30], idesc[UR31], UPT ;  /* 0x00ff1e0a100075ea */ /* 0x0003e2000b800317 */
[----:B------:R-:W-:-:S02]  /*1b60*/  NOP ;  /* 0x0000000000007918 */ /* 0x000fc40000000000 */
.L_x_58:
[----:B------:R-:W-:Y:S01]  /*1b70*/  ELECT P0, URZ, PT ;  /* 0x0000000000ff782f */ /* 0x000fe20003800000 */
[----:B-1----:R-:W-:Y:S01]  /*1b80*/  UMOV UR4, UR12 ;  /* 0x0000000c00047c82 */ /* 0x002fe20008000000 */
[----:B------:R-:W-:Y:S02]  /*1b90*/  UMOV UR5, URZ ;  /* 0x000000ff00057c82 */ /* 0x000fe40008000000 */
[----:B------:R-:W-:-:S13]  /*1ba0*/  ISETP.LT.U32.AND P0, PT, R132, 0x20, P0 ;  /* 0x000000208400780c */ /* 0x000fda0000701070 */
[----:B------:R-:W-:Y:S01]  /*1bb0*/  VOTEU.ANY UP0, P0 ;  /* 0x0000000000ff7886 */ /* 0x000fe20000000100 */
[----:B------:R-:W-:Y:S01]  /*1bc0*/  VOTEU.ANY UP1, P0 ;  /* 0x0000000000ff7886 */ /* 0x000fe20000020100 */
[----:B------:R-:W-:-:S03]  /*1bd0*/  ISETP.GE.U32.AND P0, PT, R10, 0x41, PT ;  /* 0x000000410a00780c */ /* 0x000fc60003f06070 */
[----:B------:R-:W-:Y:S02]  /*1be0*/  @UP0 UMOV UR4, UR4 ;  /* 0x0000000400040c82 */ /* 0x000fe40008000000 */
[----:B------:R1:W-:Y:S01]  /*1bf0*/  @UP1 UTCBAR [UR4], URZ ;  /* 0x000000ff040013e9 */ /* 0x0003e200080000ff */
[----:B------:R-:W-:Y:S06]  /*1c00*/  BAR.SYNC.DEFER_BLOCKING 0x0 ;  /* 0x0000000000007b1d */ /* 0x000fec0000010000 */
[----:B------:R-:W2:Y:S02]  /*1c10*/  SYNCS.PHASECHK.TRANS64.TRYWAIT P1, [UR8+0xa010], RZ ;  /* 0x00a010ffff0075a7 */ /* 0x000ea40008021108 */
[----:B-12---:R-:W-:Y:S05]  /*1c20*/  @!P1 BRA `(.L_x_59) ;  /* 0x0000000c00c89947 */ /* 0x006fea0003800000 */
.L_x_72:
[----:B------:R-:W-:Y:S01]  /*1c30*/  UMOV UR4, URZ ;  /* 0x000000ff00047c82 */ /* 0x000fe20008000000 */
[----:B------:R-:W-:Y:S05]  /*1c40*/  @!P0 BRA `(.L_x_56) ;  /* 0x0000000400208947 */ /* 0x000fea0003800000 */
[----:B------:R-:W1:Y:S01]  /*1c50*/  LDCU UR29, c[0x0][0x3a0] ;  /* 0x00007400ff1d77ac */ /* 0x000e620008000800 */
[----:B------:R-:W-:Y:S01]  /*1c60*/  UMOV UR9, 0x1 ;  /* 0x0000000100097882 */ /* 0x000fe20000000000 */
[----:B------:R-:W-:-:S05]  /*1c70*/  UMOV UR14, 0x40 ;  /* 0x00000040000e7882 */ /* 0x000fca0000000000 */
.L_x_63:
[----:B------:R-:W-:Y:S01]  /*1c80*/  BAR.SYNC.DEFER_BLOCKING 0x0 ;  /* 0x0000000000007b1d */ /* 0x000fe20000010000 */
[----:B------:R-:W-:Y:S01]  /*1c90*/  ULEA UR28, UR9, UR8, 0x3 ;  /* 0x00000008091c7291 */ /* 0x000fe2000f8e18ff */
[----:B------:R-:W-:Y:S01]  /*1ca0*/  @!P3 IMAD.MOV.U32 R2, RZ, RZ, 0x5000 ;  /* 0x00005000ff02b424 */ /* 0x000fe200078e00ff */
[----:B------:R-:W-:Y:S01]  /*1cb0*/  ELECT P1, URZ, PT ;  /* 0x0000000000ff782f */ /* 0x000fe20003820000 */
[----:B------:R-:W-:-:S03]  /*1cc0*/  ULEA UR12, UR9, UR8, 0xc ;  /* 0x00000008090c7291 */ /* 0x000fc6000f8e60ff */
[----:B------:R-:W-:Y:S02]  /*1cd0*/  ISETP.LT.U32.AND P1, PT, R132, 0x20, P1 ;  /* 0x000000208400780c */ /* 0x000fe40000f21070 */
[----:B------:R-:W-:Y:S01]  /*1ce0*/  ELECT P0, URZ, PT ;  /* 0x0000000000ff782f */ /* 0x000fe20003800000 */
[----:B------:R-:W-:-:S03]  /*1cf0*/  UIADD3 UR12, UPT, UPT, UR12, 0x8000, URZ ;  /* 0x000080000c0c7890 */ /* 0x000fc6000fffe0ff */
[----:B------:R-:W-:Y:S01]  /*1d00*/  ISETP.LT.U32.AND P0, PT, R132, 0x20, P0 ;  /* 0x000000208400780c */ /* 0x000fe20000701070 */
[----:B------:R-:W-:Y:S01]  /*1d10*/  ULEA UR16, UR9, UR8, 0xe ;  /* 0x0000000809107291 */ /* 0x000fe2000f8e70ff */
[----:B------:R-:W-:Y:S01]  /*1d20*/  UMOV UR18, UR14 ;  /* 0x0000000e00127c82 */ /* 0x000fe20008000000 */
[----:B------:R-:W-:-:S04]  /*1d30*/  USHF.L.U32 UR5, UR4, 0x1f, URZ ;  /* 0x0000001f04057899 */ /* 0x000fc800080006ff */
[----:B------:R-:W-:Y:S01]  /*1d40*/  VOTEU.ANY UP0, P1 ;  /* 0x0000000000ff7886 */ /* 0x000fe20000800100 */
[----:B------:R2:W-:Y:S04]  /*1d50*/  @!P3 SYNCS.ARRIVE.TRANS64 RZ, [UR28+0xa000], R2 ;  /* 0x00a00002ffffb9a7 */ /* 0x0005e8000800001c */
[----:B------:R-:W-:Y:S01]  /*1d60*/  @UP0 UIADD3 UR13, UPT, UPT, UR28, 0xa000, URZ ;  /* 0x0000a0001c0d0890 */ /* 0x000fe2000fffe0ff */
[----:B------:R-:W-:Y:S01]  /*1d70*/  VOTEU.ANY UP0, P1 ;  /* 0x0000000000ff7886 */ /* 0x000fe20000800100 */
[----:B------:R-:W-:Y:S01]  /*1d80*/  BAR.SYNC.DEFER_BLOCKING 0x0 ;  /* 0x0000000000007b1d */ /* 0x000fe20000010000 */
[----:B--2---:R-:W-:-:S05]  /*1d90*/  IMAD.U32 R2, RZ, RZ, UR5 ;  /* 0x00000005ff027e24 */ /* 0x004fca000f8e00ff */
[----:B------:R-:W-:-:S05]  /*1da0*/  VOTEU.ANY UP1, P0 ;  /* 0x0000000000ff7886 */ /* 0x000fca0000020100 */
[----:B------:R-:W-:Y:S01]  /*1db0*/  @UP1 UIADD3 UR17, UPT, UPT, UR28, 0xa000, URZ ;  /* 0x0000a0001c111890 */ /* 0x000fe2000fffe0ff */
[----:B------:R-:W-:Y:S01]  /*1dc0*/  VOTEU.ANY UP1, P0 ;  /* 0x0000000000ff7886 */ /* 0x000fe20000020100 */
[----:B------:R2:W-:Y:S01]  /*1dd0*/  @UP0 UTMALDG.2D [UR12], [UR24] ;  /* 0x0000000c180005b4 */ /* 0x0005e20008008000 */
[----:B------:R-:W-:Y:S01]  /*1de0*/  UISETP.NE.U32.AND UP0, UPT, UR22, URZ, UPT ;  /* 0x000000ff1600728c */ /* 0x000fe2000bf05070 */
[----:B------:R4:W-:Y:S06]  /*1df0*/  MEMBAR.ALL.CTA ;  /* 0x0000000000007992 */ /* 0x0009ec0000008000 */
[----:B----4-:R-:W4:Y:S02]  /*1e00*/  FENCE.VIEW.ASYNC.S ;  /* 0x00000000000073c6 */ /* 0x010f240000000000 */
[----:B----4-:R-:W-:Y:S06]  /*1e10*/  BAR.SYNC.DEFER_BLOCKING 0x0 ;  /* 0x0000000000007b1d */ /* 0x010fec0000010000 */
[----:B------:R2:W-:Y:S02]  /*1e20*/  @UP1 UTMALDG.2D [UR16], [UR26] ;  /* 0x000000101a0015b4 */ /* 0x0005e40008008000 */
[----:B------:R-:W-:Y:S06]  /*1e30*/  BAR.SYNC.DEFER_BLOCKING 0x0 ;  /* 0x0000000000007b1d */ /* 0x000fec0000010000 */
[----:B------:R-:W4:Y:S02]  /*1e40*/  SYNCS.PHASECHK.TRANS64.TRYWAIT P0, [UR28+0xa000], R2 ;  /* 0x00a00002ff0075a7 */ /* 0x000f24000800111c */
[----:B--2-4-:R-:W-:Y:S05]  /*1e50*/  @!P0 BRA `(.L_x_60) ;  /* 0x0000000c00488947 */ /* 0x014fea0003800000 */
.L_x_73:
[----:B------:R-:W-:Y:S05]  /*1e60*/  BRA.U UP0, `(.L_x_61) ;  /* 0x00000001004c7547 */ /* 0x000fea000b800000 */
[----:B------:R-:W-:Y:S02]  /*1e70*/  USHF.R.U32.HI UR10, URZ, 0x4, UR12 ;  /* 0x00000004ff0a7899 */ /* 0x000fe4000801160c */
[----:B------:R-:W-:Y:S02]  /*1e80*/  USHF.R.U32.HI UR12, URZ, 0x4, UR16 ;  /* 0x00000004ff0c7899 */ /* 0x000fe40008011610 */
[----:B------:R-:W-:Y:S02]  /*1e90*/  USGXT.U32 UR10, UR10, 0xe ;  /* 0x0000000e0a0a789a */ /* 0x000fe40008000000 */
[----:B------:R-:W-:Y:S02]  /*1ea0*/  USGXT.U32 UR12, UR12, 0xe ;  /* 0x0000000e0c0c789a */ /* 0x000fe40008000000 */
[----:B------:R-:W-:Y:S02]  /*1eb0*/  UIADD3 UR16, UP0, UPT, UR10, 0x2, URZ ;  /* 0x000000020a107890 */ /* 0x000fe4000ff1e0ff */
[----:B------:R-:W-:Y:S01]  /*1ec0*/  UIADD3 UR30, UP1, UPT, UR12, 0x2, URZ ;  /* 0x000000020c1e7890 */ /* 0x000fe2000ff3e0ff */
[----:B------:R-:W-:Y:S01]  /*1ed0*/  UMOV UR5, URZ ;  /* 0x000000ff00057c82 */ /* 0x000fe20008000000 */
[----:B------:R-:W-:Y:S01]  /*1ee0*/  UMOV UR6, URZ ;  /* 0x000000ff00067c82 */ /* 0x000fe20008000000 */
[----:B------:R-:W-:-:S02]  /*1ef0*/  UIADD3.X UR17, UPT, UPT, UR5, -0x7fffbfe0, URZ, UP0, !UPT ;  /* 0x8000402005117890 */ /* 0x000fc400087fe4ff */
[----:B------:R-:W-:Y:S01]  /*1f00*/  UIADD3.X UR31, UPT, UPT, UR6, -0x7fffbfe0, URZ, UP1, !UPT ;  /* 0x80004020061f7890 */ /* 0x000fe20008ffe4ff */
[----:B------:R-:W-:Y:S01]  /*1f10*/  UMOV UR32, 0x0 ;  /* 0x0000000000207882 */ /* 0x000fe20000000000 */
[----:B------:R-:W-:Y:S01]  /*1f20*/  UMOV UR33, 0x4400010 ;  /* 0x0440001000217882 */ /* 0x000fe20000000000 */
[----:B------:R-:W-:Y:S01]  /*1f30*/  UMOV UR11, 0x80004020 ;  /* 0x80004020000b7882 */ /* 0x000fe20000000000 */
[----:B------:R-:W-:Y:S01]  /*1f40*/  UMOV UR13, 0x80004020 ;  /* 0x80004020000d7882 */ /* 0x000fe20000000000 */
[----:B------:R-:W-:Y:S01]  /*1f50*/  UMOV UR6, 0x0 ;  /* 0x0000000000067882 */ /* 0x000fe20000000000 */
[----:B------:R-:W-:Y:S01]  /*1f60*/  UMOV UR7, 0x4400010 ;  /* 0x0440001000077882 */ /* 0x000fe20000000000 */
[----:B------:R2:W-:Y:S02]  /*1f70*/  UTCQMMA gdesc[UR10], gdesc[UR12], tmem[UR23], tmem[UR32], idesc[UR33], UPT ;  /* 0x00ff200c0a0075ea */ /* 0x0005e4000b800317 */
[----:B------:R2:W-:Y:S01]  /*1f80*/  UTCQMMA gdesc[UR16], gdesc[UR30], tmem[UR23], tmem[UR6], idesc[UR7], UPT ;  /* 0x00ff061e100075ea */ /* 0x0005e2000b800317 */
[----:B------:R-:W-:-:S02]  /*1f90*/  NOP ;  /* 0x0000000000007918 */ /* 0x000fc40000000000 */
.L_x_61:
[----:B------:R-:W-:Y:S01]  /*1fa0*/  ELECT P0, URZ, PT ;  /* 0x0000000000ff782f */ /* 0x000fe20003800000 */
[----:B--2---:R-:W-:-:S03]  /*1fb0*/  UIADD3 UR6, UPT, UPT, UR28, 0xa010, URZ ;  /* 0x0000a0101c067890 */ /* 0x004fc6000fffe0ff */
[----:B------:R-:W-:Y:S01]  /*1fc0*/  ISETP.LT.U32.AND P0, PT, R132, 0x20, P0 ;  /* 0x000000208400780c */ /* 0x000fe20000701070 */
[----:B------:R-:W-:-:S12]  /*1fd0*/  UMOV UR7, URZ ;  /* 0x000000ff00077c82 */ /* 0x000fd80008000000 */
[----:B------:R-:W-:Y:S01]  /*1fe0*/  VOTEU.ANY UP0, P0 ;  /* 0x0000000000ff7886 */ /* 0x000fe20000000100 */
[----:B------:R-:W-:-:S04]  /*1ff0*/  VOTEU.ANY UP1, P0 ;  /* 0x0000000000ff7886 */ /* 0x000fc80000020100 */
[----:B------:R-:W-:Y:S02]  /*2000*/  @UP0 UMOV UR6, UR6 ;  /* 0x0000000600060c82 */ /* 0x000fe40008000000 */
[----:B------:R2:W-:Y:S01]  /*2010*/  @UP1 UTCBAR [UR6], URZ ;  /* 0x000000ff060013e9 */ /* 0x0005e200080000ff */
[----:B------:R-:W-:Y:S06]  /*2020*/  BAR.SYNC.DEFER_BLOCKING 0x0 ;  /* 0x0000000000007b1d */ /* 0x000fec0000010000 */
[----:B------:R-:W4:Y:S02]  /*2030*/  SYNCS.PHASECHK.TRANS64.TRYWAIT P0, [UR28+0xa010], R2 ;  /* 0x00a01002ff0075a7 */ /* 0x000f24000800111c */
[----:B--2-4-:R-:W-:Y:S05]  /*2040*/  @!P0 BRA `(.L_x_62) ;  /* 0x0000000800d88947 */ /* 0x014fea0003800000 */
.L_x_74:
[----:B------:R-:W-:Y:S02]  /*2050*/  UIADD3 UR9, UPT, UPT, UR9, 0x1, URZ ;  /* 0x0000000109097890 */ /* 0x000fe4000fffe0ff */
[----:B------:R-:W-:Y:S02]  /*2060*/  UIADD3 UR14, UPT, UPT, UR14, 0x40, URZ ;  /* 0x000000400e0e7890 */ /* 0x000fe4000fffe0ff */
[----:B------:R-:W-:-:S04]  /*2070*/  UISETP.NE.U32.AND UP0, UPT, UR9, 0x2, UPT ;  /* 0x000000020900788c */ /* 0x000fc8000bf05070 */
[----:B------:R-:W-:Y:S02]  /*2080*/  USEL UR5, URZ, 0x1, UP0 ;  /* 0x00000001ff057887 */ /* 0x000fe40008000000 */
[----:B------:R-:W-:Y:S02]  /*2090*/  USEL UR9, UR9, URZ, UP0 ;  /* 0x000000ff09097287 */ /* 0x000fe40008000000 */
[----:B-1----:R-:W-:Y:S02]  /*20a0*/  UISETP.GE.AND UP0, UPT, UR14, UR29, UPT ;  /* 0x0000001d0e00728c */ /* 0x002fe4000bf06270 */
[----:B------:R-:W-:-:S07]  /*20b0*/  ULOP3.LUT UR4, UR4, UR5, URZ, 0x3c, !UPT ;  /* 0x0000000504047292 */ /* 0x000fce000f8e3cff */
[----:B------:R-:W-:Y:S05]  /*20c0*/  BRA.U !UP0, `(.L_x_63) ;  /* 0xfffffff908ec7547 */ /* 0x000fea000b83ffff */
.L_x_56:
[----:B----45:R-:W-:Y:S06]  /*20d0*/  BAR.SYNC.DEFER_BLOCKING 0x0 ;  /* 0x0000000000007b1d */ /* 0x030fec0000010000 */
[----:B------:R-:W-:Y:S04]  /*20e0*/  BSSY.RECONVERGENT B4, `(.L_x_64) ;  /* 0x0000004000047945 */ /* 0x000fe80003800200 */
[----:B------:R-:W-:Y:S05]  /*20f0*/  @P3 BRA `(.L_x_65) ;  /* 0x0000000000083947 */ /* 0x000fea0003800000 */
[----:B------:R-:W1:Y:S02]  /*2100*/  SYNCS.CCTL.IV [UR8+0xa000] ;  /* 0x00a00000ff0079b1 */ /* 0x000e640008000008 */
[----:B-1----:R-:W1:Y:S02]  /*2110*/  SYNCS.CCTL.IV [UR8+0xa010] ;  /* 0x00a01000ff0079b1 */ /* 0x002e640008000008 */
.L_x_65:
[----:B------:R-:W-:Y:S05]  /*2120*/  BSYNC.RECONVERGENT B4 ;  /* 0x0000000000047941 */ /* 0x000fea0003800200 */
.L_x_64:
[----:B-1----:R-:W-:Y:S06]  /*2130*/  BAR.SYNC.DEFER_BLOCKING 0x0 ;  /* 0x0000000000007b1d */ /* 0x002fec0000010000 */
[----:B------:R-:W-:Y:S04]  /*2140*/  BSSY.RECONVERGENT B4, `(.L_x_66) ;  /* 0x0000004000047945 */ /* 0x000fe80003800200 */
[----:B------:R-:W-:Y:S05]  /*2150*/  @P3 BRA `(.L_x_67) ;  /* 0x0000000000083947 */ /* 0x000fea0003800000 */
[----:B------:R-:W1:Y:S02]  /*2160*/  SYNCS.CCTL.IV [UR8+0xa008] ;  /* 0x00a00800ff0079b1 */ /* 0x000e640008000008 */
[----:B-1----:R-:W1:Y:S02]  /*2170*/  SYNCS.CCTL.IV [UR8+0xa018] ;  /* 0x00a01800ff0079b1 */ /* 0x002e640008000008 */
.L_x_67:
[----:B------:R-:W-:Y:S05]  /*2180*/  BSYNC.RECONVERGENT B4 ;  /* 0x0000000000047941 */ /* 0x000fea0003800200 */
.L_x_66:
[----:B------:R-:W-:Y:S01]  /*2190*/  USHF.L.U32 UR4, UR22, 0x15, URZ ;  /* 0x0000001516047899 */ /* 0x000fe200080006ff */
[C---:B------:R-:W-:Y:S01]  /*21a0*/  IMAD.SHL.U32 R2, R0.reuse, 0x40, RZ ;  /* 0x0000004000027824 */ /* 0x040fe200078e00ff */
[----:B------:R-:W-:Y:S01]  /*21b0*/  ELECT P0, URZ, PT ;  /* 0x0000000000ff782f */ /* 0x000fe20003800000 */
[C---:B------:R-:W-:Y:S01]  /*21c0*/  IMAD.SHL.U32 R133, R0.reuse, 0x80, RZ ;  /* 0x0000008000857824 */ /* 0x040fe200078e00ff */
[----:B------:R-:W-:Y:S01]  /*21d0*/  ULOP3.LUT UR4, UR4, 0x600000, URZ, 0xc0, !UPT ;  /* 0x0060000004047892 */ /* 0x000fe2000f8ec0ff */
[----:B------:R-:W-:Y:S01]  /*21e0*/  IMAD.SHL.U32 R3, R0, 0x10, RZ ;  /* 0x0000001000037824 */ /* 0x000fe200078e00ff */
[----:B------:R-:W-:Y:S01]  /*21f0*/  LOP3.LUT R2, R2, 0x1800, RZ, 0xc0, !PT ;  /* 0x0000180002027812 */ /* 0x000fe200078ec0ff */
[----:B------:R-:W-:Y:S01]  /*2200*/  IMAD.SHL.U32 R0, R0, 0x200, RZ ;  /* 0x0000020000007824 */ /* 0x000fe200078e00ff */
[----:B------:R-:W-:Y:S01]  /*2210*/  UIADD3 UR4, UPT, UPT, UR23, UR4, URZ ;  /* 0x0000000417047290 */ /* 0x000fe2000fffe0ff */
[----:B------:R-:W-:Y:S01]  /*2220*/  LOP3.LUT R133, R133, 0x780, RZ, 0xc0, !PT ;  /* 0x0000078085857812 */ /* 0x000fe200078ec0ff */
[----:B------:R-:W-:Y:S01]  /*2230*/  ULOP3.LUT UR22, UR22, 0x1, URZ, 0xc0, !UPT ;  /* 0x0000000116167892 */ /* 0x000fe2000f8ec0ff */
[----:B------:R-:W-:Y:S01]  /*2240*/  LOP3.LUT R2, R2, 0x70, R3, 0xf8, !PT ;  /* 0x0000007002027812 */ /* 0x000fe200078ef803 */
[----:B------:R-:W-:Y:S01]  /*2250*/  UMOV UR6, UR15 ;  /* 0x0000000f00067c82 */ /* 0x000fe20008000000 */
[----:B------:R-:W-:Y:S01]  /*2260*/  LOP3.LUT R133, R133, 0x2000, R0, 0xf8, !PT ;  /* 0x0000200085857812 */ /* 0x000fe200078ef800 */
[----:B------:R-:W-:Y:S01]  /*2270*/  ULEA UR5, UR22, UR19, 0x7 ;  /* 0x0000001316057291 */ /* 0x000fe2000f8e38ff */
[----:B------:R-:W-:-:S02]  /*2280*/  ISETP.LT.U32.AND P0, PT, R132, 0x40, P0 ;  /* 0x000000408400780c */ /* 0x000fc40000701070 */
[----:B---3--:R-:W-:Y:S01]  /*2290*/  LDTM.16dp32bit_t0_t15.x128 R4, tmem[UR4] ;  /* 0x00000004000479ee */ /* 0x008fe20008b80000 */
[----:B------:R-:W2:Y:S01]  /*22a0*/  LDTM.16dp32bit_t16_t31.x128 R4, tmem[UR4+0x80] ;  /* 0x00008004000479ee */ /* 0x000ea20008ba0000 */
[----:B------:R-:W-:Y:S01]  /*22b0*/  LOP3.LUT R0, R133, R2, RZ, 0xfc, !PT ;  /* 0x0000000285007212 */ /* 0x000fe200078efcff */
[----:B------:R-:W-:Y:S01]  /*22c0*/  NOP ;  /* 0x0000000000007918 */ /* 0x000fe20000000000 */
[----:B------:R-:W-:Y:S02]  /*22d0*/  ULEA UR4, UR22, UR8, 0xd ;  /* 0x0000000816047291 */ /* 0x000fe4000f8e68ff */
[C---:B------:R-:W-:Y:S02]  /*22e0*/  LOP3.LUT R2, R0.reuse, 0x10, RZ, 0x3c, !PT ;  /* 0x0000001000027812 */ /* 0x040fe400078e3cff */
[----:B------:R-:W-:-:S03]  /*22f0*/  LOP3.LUT R3, R0, 0x20, RZ, 0x3c, !PT ;  /* 0x0000002000037812 */ /* 0x000fc600078e3cff */
[----:B--2---:R-:W-:Y:S01]  /*2300*/  VOTEU.ANY UP1, P0 ;  /* 0x0000000000ff7886 */ /* 0x004fe20000020100 */
[----:B------:R-:W-:Y:S01]  /*2310*/  VOTEU.ANY UP0, P0 ;  /* 0x0000000000ff7886 */ /* 0x000fe20000000100 */
[----:B------:R-:W-:Y:S02]  /*2320*/  F2FP.SATFINITE.E4M3.F32.PACK_AB_MERGE_C R6, R7, R6, RZ ;  /* 0x000000060706723e */ /* 0x000fe400048070ff */
[----:B------:R-:W-:Y:S02]  /*2330*/  F2FP.SATFINITE.E4M3.F32.PACK_AB_MERGE_C R10, R11, R10, RZ ;  /* 0x0000000a0b0a723e */ /* 0x000fe400048070ff */
[----:B------:R-:W-:Y:S02]  /*2340*/  F2FP.SATFINITE.E4M3.F32.PACK_AB_MERGE_C R14, R15, R14, RZ ;  /* 0x0000000e0f0e723e */ /* 0x000fe400048070ff */
[----:B------:R-:W-:Y:S02]  /*2350*/  F2FP.SATFINITE.E4M3.F32.PACK_AB_MERGE_C R7, R19, R18, RZ ;  /* 0x000000121307723e */ /* 0x000fe400048070ff */
[----:B------:R-:W-:-:S02]  /*2360*/  F2FP.SATFINITE.E4M3.F32.PACK_AB_MERGE_C R22, R23, R22, RZ ;  /* 0x000000161716723e */ /* 0x000fc400048070ff */
[----:B------:R-:W-:Y:S02]  /*2370*/  F2FP.SATFINITE.E4M3.F32.PACK_AB_MERGE_C R26, R27, R26, RZ ;  /* 0x0000001a1b1a723e */ /* 0x000fe400048070ff */
        /* <DEDUP_REMOVED lines=11> */
[----:B------:R-:W-:Y:S02]  /*2430*/  F2FP.SATFINITE.E4M3.F32.PACK_AB_MERGE_C R4, R5, R4, R6 ;  /* 0x000000040504723e */ /* 0x000fe40004807006 */
[----:B------:R-:W-:Y:S02]  /*2440*/  F2FP.SATFINITE.E4M3.F32.PACK_AB_MERGE_C R74, R75, R74, RZ ;  /* 0x0000004a4b4a723e */ /* 0x000fe400048070ff */
[----:B------:R-:W-:Y:S02]  /*2450*/  F2FP.SATFINITE.E4M3.F32.PACK_AB_MERGE_C R78, R79, R78, RZ ;  /* 0x0000004e4f4e723e */ /* 0x000fe400048070ff */
[----:B------:R-:W-:Y:S02]  /*2460*/  F2FP.SATFINITE.E4M3.F32.PACK_AB_MERGE_C R71, R83, R82, RZ ;  /* 0x000000525347723e */ /* 0x000fe400048070ff */
[----:B------:R-:W-:Y:S02]  /*2470*/  F2FP.SATFINITE.E4M3.F32.PACK_AB_MERGE_C R86, R87, R86, RZ ;  /* 0x000000565756723e */ /* 0x000fe400048070ff */
[----:B------:R-:W-:-:S02]  /*2480*/  F2FP.SATFINITE.E4M3.F32.PACK_AB_MERGE_C R5, R9, R8, R10 ;  /* 0x000000080905723e */ /* 0x000fc4000480700a */
[----:B------:R-:W-:Y:S02]  /*2490*/  F2FP.SATFINITE.E4M3.F32.PACK_AB_MERGE_C R6, R13, R12, R14 ;  /* 0x0000000c0d06723e */ /* 0x000fe4000480700e */
[----:B------:R-:W-:Y:S02]  /*24a0*/  F2FP.SATFINITE.E4M3.F32.PACK_AB_MERGE_C R7, R17, R16, R7 ;  /* 0x000000101107723e */ /* 0x000fe40004807007 */
[----:B------:R-:W-:Y:S02]  /*24b0*/  F2FP.SATFINITE.E4M3.F32.PACK_AB_MERGE_C R20, R21, R20, R22 ;  /* 0x000000141514723e */ /* 0x000fe40004807016 */
[----:B------:R-:W-:Y:S01]  /*24c0*/  F2FP.SATFINITE.E4M3.F32.PACK_AB_MERGE_C R90, R91, R90, RZ ;  /* 0x0000005a5b5a723e */ /* 0x000fe200048070ff */
[----:B-1----:R1:W-:Y:S01]  /*24d0*/  STS.128 [R0+UR8], R4 ;  /* 0x0000000400007988 */ /* 0x0023e20008000c08 */
[----:B------:R-:W-:Y:S02]  /*24e0*/  F2FP.SATFINITE.E4M3.F32.PACK_AB_MERGE_C R94, R95, R94, RZ ;  /* 0x0000005e5f5e723e */ /* 0x000fe400048070ff */
[----:B------:R-:W-:-:S02]  /*24f0*/  F2FP.SATFINITE.E4M3.F32.PACK_AB_MERGE_C R98, R99, R98, RZ ;  /* 0x000000626362723e */ /* 0x000fc400048070ff */
[----:B------:R-:W-:Y:S02]  /*2500*/  F2FP.SATFINITE.E4M3.F32.PACK_AB_MERGE_C R102, R103, R102, RZ ;  /* 0x000000666766723e */ /* 0x000fe400048070ff */
[----:B------:R-:W-:Y:S02]  /*2510*/  F2FP.SATFINITE.E4M3.F32.PACK_AB_MERGE_C R21, R25, R24, R26 ;  /* 0x000000181915723e */ /* 0x000fe4000480701a */
[----:B------:R-:W-:Y:S02]  /*2520*/  F2FP.SATFINITE.E4M3.F32.PACK_AB_MERGE_C R22, R29, R28, R30 ;  /* 0x0000001c1d16723e */ /* 0x000fe4000480701e */
[----:B------:R-:W-:Y:S02]  /*2530*/  F2FP.SATFINITE.E4M3.F32.PACK_AB_MERGE_C R23, R33, R32, R23 ;  /* 0x000000202117723e */ /* 0x000fe40004807017 */
[----:B------:R-:W-:Y:S02]  /*2540*/  F2FP.SATFINITE.E4M3.F32.PACK_AB_MERGE_C R36, R37, R36, R38 ;  /* 0x000000242524723e */ /* 0x000fe40004807026 */
[----:B------:R-:W-:Y:S01]  /*2550*/  F2FP.SATFINITE.E4M3.F32.PACK_AB_MERGE_C R106, R107, R106, RZ ;  /* 0x0000006a6b6a723e */ /* 0x000fe200048070ff */
[----:B------:R1:W-:Y:S01]  /*2560*/  STS.128 [R2+UR8], R20 ;  /* 0x0000001402007988 */ /* 0x0003e20008000c08 */
[----:B------:R-:W-:-:S02]  /*2570*/  F2FP.SATFINITE.E4M3.F32.PACK_AB_MERGE_C R110, R111, R110, RZ ;  /* 0x0000006e6f6e723e */ /* 0x000fc400048070ff */
[----:B------:R-:W-:Y:S02]  /*2580*/  F2FP.SATFINITE.E4M3.F32.PACK_AB_MERGE_C R114, R115, R114, RZ ;  /* 0x000000727372723e */ /* 0x000fe400048070ff */
[----:B------:R-:W-:Y:S02]  /*2590*/  F2FP.SATFINITE.E4M3.F32.PACK_AB_MERGE_C R118, R119, R118, RZ ;  /* 0x000000767776723e */ /* 0x000fe400048070ff */
[----:B------:R-:W-:Y:S02]  /*25a0*/  F2FP.SATFINITE.E4M3.F32.PACK_AB_MERGE_C R37, R41, R40, R42 ;  /* 0x000000282925723e */ /* 0x000fe4000480702a */
[----:B------:R-:W-:Y:S02]  /*25b0*/  F2FP.SATFINITE.E4M3.F32.PACK_AB_MERGE_C R38, R45, R44, R46 ;  /* 0x0000002c2d26723e */ /* 0x000fe4000480702e */
[----:B------:R-:W-:Y:S02]  /*25c0*/  F2FP.SATFINITE.E4M3.F32.PACK_AB_MERGE_C R39, R49, R48, R39 ;  /* 0x000000303127723e */ /* 0x000fe40004807027 */
[----:B------:R-:W-:-:S02]  /*25d0*/  F2FP.SATFINITE.E4M3.F32.PACK_AB_MERGE_C R52, R53, R52, R54 ;  /* 0x000000343534723e */ /* 0x000fc40004807036 */
[----:B------:R-:W-:Y:S01]  /*25e0*/  F2FP.SATFINITE.E4M3.F32.PACK_AB_MERGE_C R122, R123, R122, RZ ;  /* 0x0000007a7b7a723e */ /* 0x000fe200048070ff */
[----:B------:R1:W-:Y:S01]  /*25f0*/  STS.128 [R3+UR8], R36 ;  /* 0x0000002403007988 */ /* 0x0003e20008000c08 */
[----:B------:R-:W-:Y:S02]  /*2600*/  F2FP.SATFINITE.E4M3.F32.PACK_AB_MERGE_C R126, R127, R126, RZ ;  /* 0x0000007e7f7e723e */ /* 0x000fe400048070ff */
[----:B------:R-:W-:Y:S02]  /*2610*/  F2FP.SATFINITE.E4M3.F32.PACK_AB_MERGE_C R130, R131, R130, RZ ;  /* 0x000000828382723e */ /* 0x000fe400048070ff */
[----:B------:R-:W-:Y:S02]  /*2620*/  F2FP.SATFINITE.E4M3.F32.PACK_AB_MERGE_C R53, R57, R56, R58 ;  /* 0x000000383935723e */ /* 0x000fe4000480703a */
[----:B------:R-:W-:Y:S02]  /*2630*/  F2FP.SATFINITE.E4M3.F32.PACK_AB_MERGE_C R54, R61, R60, R62 ;  /* 0x0000003c3d36723e */ /* 0x000fe4000480703e */
[----:B------:R-:W-:-:S02]  /*2640*/  F2FP.SATFINITE.E4M3.F32.PACK_AB_MERGE_C R55, R65, R64, R55 ;  /* 0x000000404137723e */ /* 0x000fc40004807037 */
[----:B------:R-:W-:Y:S02]  /*2650*/  F2FP.SATFINITE.E4M3.F32.PACK_AB_MERGE_C R68, R69, R68, R70 ;  /* 0x000000444544723e */ /* 0x000fe40004807046 */
[----:B------:R-:W-:Y:S02]  /*2660*/  LOP3.LUT R8, R0, 0x30, RZ, 0x3c, !PT ;  /* 0x0000003000087812 */ /* 0x000fe400078e3cff */
[----:B------:R-:W-:Y:S02]  /*2670*/  F2FP.SATFINITE.E4M3.F32.PACK_AB_MERGE_C R69, R73, R72, R74 ;  /* 0x000000484945723e */ /* 0x000fe4000480704a */
[----:B------:R-:W-:Y:S01]  /*2680*/  F2FP.SATFINITE.E4M3.F32.PACK_AB_MERGE_C R70, R77, R76, R78 ;  /* 0x0000004c4d46723e */ /* 0x000fe2000480704e */
[----:B------:R1:W-:Y:S01]  /*2690*/  STS.128 [R8+UR8], R52 ;  /* 0x0000003408007988 */ /* 0x0003e20008000c08 */
[----:B------:R-:W-:Y:S02]  /*26a0*/  F2FP.SATFINITE.E4M3.F32.PACK_AB_MERGE_C R71, R81, R80, R71 ;  /* 0x000000505147723e */ /* 0x000fe40004807047 */
[----:B------:R-:W-:-:S02]  /*26b0*/  F2FP.SATFINITE.E4M3.F32.PACK_AB_MERGE_C R84, R85, R84, R86 ;  /* 0x000000545554723e */ /* 0x000fc40004807056 */
[C---:B------:R-:W-:Y:S02]  /*26c0*/  LOP3.LUT R9, R0.reuse, 0x40, RZ, 0x3c, !PT ;  /* 0x0000004000097812 */ /* 0x040fe400078e3cff */
[----:B------:R-:W-:Y:S02]  /*26d0*/  F2FP.SATFINITE.E4M3.F32.PACK_AB_MERGE_C R85, R89, R88, R90 ;  /* 0x000000585955723e */ /* 0x000fe4000480705a */
[----:B------:R-:W-:Y:S01]  /*26e0*/  F2FP.SATFINITE.E4M3.F32.PACK_AB_MERGE_C R86, R93, R92, R94 ;  /* 0x0000005c5d56723e */ /* 0x000fe2000480705e */
[----:B------:R1:W-:Y:S01]  /*26f0*/  STS.128 [R9+UR8], R68 ;  /* 0x0000004409007988 */ /* 0x0003e20008000c08 */
[----:B------:R-:W-:Y:S02]  /*2700*/  F2FP.SATFINITE.E4M3.F32.PACK_AB_MERGE_C R87, R97, R96, R98 ;  /* 0x000000606157723e */ /* 0x000fe40004807062 */
[----:B------:R-:W-:Y:S02]  /*2710*/  F2FP.SATFINITE.E4M3.F32.PACK_AB_MERGE_C R100, R101, R100, R102 ;  /* 0x000000646564723e */ /* 0x000fe40004807066 */
[----:B------:R-:W-:-:S02]  /*2720*/  LOP3.LUT R10, R0, 0x50, RZ, 0x3c, !PT ;  /* 0x00000050000a7812 */ /* 0x000fc400078e3cff */
[----:B------:R-:W-:Y:S02]  /*2730*/  F2FP.SATFINITE.E4M3.F32.PACK_AB_MERGE_C R101, R105, R104, R106 ;  /* 0x000000686965723e */ /* 0x000fe4000480706a */
[----:B------:R-:W-:Y:S01]  /*2740*/  F2FP.SATFINITE.E4M3.F32.PACK_AB_MERGE_C R102, R109, R108, R110 ;  /* 0x0000006c6d66723e */ /* 0x000fe2000480706e */
[----:B------:R1:W-:Y:S01]  /*2750*/  STS.128 [R10+UR8], R84 ;  /* 0x000000540a007988 */ /* 0x0003e20008000c08 */
[----:B------:R-:W-:Y:S02]  /*2760*/  F2FP.SATFINITE.E4M3.F32.PACK_AB_MERGE_C R103, R113, R112, R114 ;  /* 0x000000707167723e */ /* 0x000fe40004807072 */
[----:B------:R-:W-:Y:S02]  /*2770*/  F2FP.SATFINITE.E4M3.F32.PACK_AB_MERGE_C R116, R117, R116, R118 ;  /* 0x000000747574723e */ /* 0x000fe40004807076 */
[----:B------:R-:W-:Y:S02]  /*2780*/  LOP3.LUT R11, R0, 0x60, RZ, 0x3c, !PT ;  /* 0x00000060000b7812 */ /* 0x000fe400078e3cff */
[----:B------:R-:W-:-:S02]  /*2790*/  F2FP.SATFINITE.E4M3.F32.PACK_AB_MERGE_C R117, R121, R120, R122 ;  /* 0x000000787975723e */ /* 0x000fc4000480707a */
[----:B------:R-:W-:Y:S01]  /*27a0*/  F2FP.SATFINITE.E4M3.F32.PACK_AB_MERGE_C R118, R125, R124, R126 ;  /* 0x0000007c7d76723e */ /* 0x000fe2000480707e */
[----:B------:R1:W-:Y:S01]  /*27b0*/  STS.128 [R11+UR8], R100 ;  /* 0x000000640b007988 */ /* 0x0003e20008000c08 */
[----:B------:R-:W-:Y:S02]  /*27c0*/  F2FP.SATFINITE.E4M3.F32.PACK_AB_MERGE_C R119, R129, R128, R130 ;  /* 0x000000808177723e */ /* 0x000fe40004807082 */
[----:B------:R-:W-:-:S05]  /*27d0*/  LOP3.LUT R12, R0, 0x70, RZ, 0x3c, !PT ;  /* 0x00000070000c7812 */ /* 0x000fca00078e3cff */
[----:B------:R1:W-:Y:S01]  /*27e0*/  STS.128 [R12+UR8], R116 ;  /* 0x000000740c007988 */ /* 0x0003e20008000c08 */
[----:B------:R2:W-:Y:S06]  /*27f0*/  MEMBAR.ALL.CTA ;  /* 0x0000000000007992 */ /* 0x0005ec0000008000 */
[----:B--2---:R-:W2:Y:S02]  /*2800*/  FENCE.VIEW.ASYNC.S ;  /* 0x00000000000073c6 */ /* 0x004ea40000000000 */
[----:B--2---:R-:W-:Y:S06]  /*2810*/  BAR.SYNC.DEFER_BLOCKING 0x0 ;  /* 0x0000000000007b1d */ /* 0x004fec0000010000 */
[----:B------:R1:W-:Y:S01]  /*2820*/  @UP1 UTMASTG.2D [UR4], [UR20] ;  /* 0x00000004140013b5 */ /* 0x0003e20008008000 */
[----:B------:R0:W-:Y:S01]  /*2830*/  UTMACMDFLUSH ;  /* 0x00000000000079b7 */ /* 0x0001e20000000000 */
[----:B------:R-:W-:-:S04]  /*2840*/  DEPBAR.LE SB0, 0x0 ;  /* 0x000080000000791a */ /* 0x000fc80000000000 */
[----:B------:R-:W-:Y:S08]  /*2850*/  BAR.SYNC.DEFER_BLOCKING 0x0 ;  /* 0x0000000000007b1d */ /* 0x000ff00000010000 */
[----:B------:R-:W-:Y:S06]  /*2860*/  BAR.SYNC.DEFER_BLOCKING 0x0 ;  /* 0x0000000000007b1d */ /* 0x000fec0000010000 */
[----:B-1----:R-:W-:Y:S05]  /*2870*/  @P2 BRA `(.L_x_68) ;  /* 0x0000000000a02947 */ /* 0x002fea0003800000 */
[----:B------:R-:W1:Y:S01]  /*2880*/  S2UR UR5, SR_CgaCtaId ;  /* 0x00000000000579c3 */ /* 0x000e620000008800 */
[----:B------:R-:W-:Y:S01]  /*2890*/  NOP ;  /* 0x0000000000007918 */ /* 0x000fe20000000000 */
[----:B------:R-:W-:Y:S01]  /*28a0*/  UMOV UR4, 0x50 ;  /* 0x0000005000047882 */ /* 0x000fe20000000000 */
[----:B------:R-:W-:Y:S02]  /*28b0*/  IMAD.U32 R0, RZ, RZ, UR23 ;  /* 0x00000017ff007e24 */ /* 0x000fe4000f8e00ff */
[----:B------:R-:W-:Y:S02]  /*28c0*/  IMAD.MOV.U32 R3, RZ, RZ, 0xff ;  /* 0x000000ffff037424 */ /* 0x000fe400078e00ff */
[----:B------:R-:W-:Y:S01]  /*28d0*/  IMAD.MOV.U32 R7, RZ, RZ, 0x1 ;  /* 0x00000001ff077424 */ /* 0x000fe200078e00ff */
[----:B------:R-:W-:-:S04]  /*28e0*/  LOP3.LUT R0, R0, 0xffff, RZ, 0xc0, !PT ;  /* 0x0000ffff00007812 */ /* 0x000fc800078ec0ff */
[----:B------:R-:W-:-:S05]  /*28f0*/  SHF.R.U32.HI R0, RZ, 0x5, R0 ;  /* 0x00000005ff007819 */ /* 0x000fca0000011600 */
[----:B------:R-:W-:Y:S01]  /*2900*/  VIADD R2, R0, 0x10 ;  /* 0x0000001000027836 */ /* 0x000fe20000000000 */
[----:B------:R-:W-:Y:S01]  /*2910*/  SHF.L.U32 R0, R3, R0, RZ ;  /* 0x0000000003007219 */ /* 0x000fe200000006ff */
[----:B-1----:R-:W-:-:S03]  /*2920*/  ULEA UR6, UR5, UR4, 0x18 ;  /* 0x0000000405067291 */ /* 0x002fc6000f8ec0ff */
[----:B------:R-:W-:-:S04]  /*2930*/  SHF.L.U32 R3, R7, R2, RZ ;  /* 0x0000000207037219 */ /* 0x000fc800000006ff */
[----:B------:R-:W-:Y:S02]  /*2940*/  LOP3.LUT R0, R3, R0, RZ, 0xfc, !PT ;  /* 0x0000000003007212 */ /* 0x000fe400078efcff */
[----:B------:R-:W1:Y:S02]  /*2950*/  LDS R5, [UR6] ;  /* 0x00000006ff057984 */ /* 0x000e640008000800 */
[C---:B------:R-:W-:Y:S02]  /*2960*/  LOP3.LUT R2, R0.reuse, 0xffff, RZ, 0xc0, !PT ;  /* 0x0000ffff00027812 */ /* 0x040fe400078ec0ff */
[----:B-1----:R-:W-:-:S04]  /*2970*/  LOP3.LUT R3, R0, 0xffff, R5, 0x80, !PT ;  /* 0x0000ffff00037812 */ /* 0x002fc800078e8005 */
[----:B------:R-:W-:-:S13]  /*2980*/  ISETP.NE.AND P0, PT, R3, R2, PT ;  /* 0x000000020300720c */ /* 0x000fda0003f05270 */
[----:B------:R-:W-:Y:S05]  /*2990*/  @P0 BRA `(.L_x_69) ;  /* 0x0000000000500947 */ /* 0x000fea0003800000 */
[----:B------:R-:W-:Y:S02]  /*29a0*/  SHF.R.U32.HI R5, RZ, 0x10, R5 ;  /* 0x00000010ff057819 */ /* 0x000fe40000011605 */
[----:B------:R-:W-:-:S04]  /*29b0*/  SHF.R.U32.HI R2, RZ, 0x10, R0 ;  /* 0x00000010ff027819 */ /* 0x000fc80000011600 */
[----:B------:R-:W-:-:S04]  /*29c0*/  LOP3.LUT R5, R5, R2, RZ, 0xc0, !PT ;  /* 0x0000000205057212 */ /* 0x000fc800078ec0ff */
[----:B------:R-:W-:-:S13]  /*29d0*/  ISETP.NE.AND P0, PT, R5, R2, PT ;  /* 0x000000020500720c */ /* 0x000fda0003f05270 */
[----:B------:R-:W-:Y:S05]  /*29e0*/  @P0 BRA `(.L_x_70) ;  /* 0x0000000000300947 */ /* 0x000fea0003800000 */
[----:B------:R-:W-:Y:S01]  /*29f0*/  R2UR UR4, R0 ;  /* 0x00000000000472ca */ /* 0x000fe200000e0000 */
[----:B------:R-:W-:Y:S01]  /*2a00*/  VOTEU.ANY UR5, UPT, PT ;  /* 0x0000000000057886 */ /* 0x000fe200038e0100 */
[----:B------:R-:W1:Y:S01]  /*2a10*/  S2R R0, SR_LANEID ;  /* 0x0000000000007919 */ /* 0x000e620000000000 */
[----:B------:R-:W-:-:S10]  /*2a20*/  UFLO.U32 UR5, UR5 ;  /* 0x00000005000572bd */ /* 0x000fd400080e0000 */
[----:B------:R-:W-:-:S06]  /*2a30*/  ULOP3.LUT UR4, URZ, UR4, URZ, 0x33, !UPT ;  /* 0x00000004ff047292 */ /* 0x000fcc000f8e33ff */
[----:B------:R-:W-:-:S04]  /*2a40*/  IMAD.U32 R2, RZ, RZ, UR4 ;  /* 0x00000004ff027e24 */ /* 0x000fc8000f8e00ff */
[----:B------:R-:W2:Y:S02]  /*2a50*/  REDUX UR7, R2 ;  /* 0x00000000020773c4 */ /* 0x000ea40000000000 */
[----:B------:R3:W-:Y:S01]  /*2a60*/  UTCATOMSWS.AND URZ, UR4 ;  /* 0x0000000400ff79e3 */ /* 0x0007e20008000000 */
[----:B-1----:R-:W-:Y:S01]  /*2a70*/  ISETP.EQ.U32.AND P0, PT, R0, UR5, PT ;  /* 0x0000000500007c0c */ /* 0x002fe2000bf02070 */
[----:B--2---:R-:W-:-:S12]  /*2a80*/  IMAD.U32 R0, RZ, RZ, UR7 ;  /* 0x00000007ff007e24 */ /* 0x004fd8000f8e00ff */
[----:B------:R3:W-:Y:S01]  /*2a90*/  @P0 ATOMS.AND RZ, [UR6], R0 ;  /* 0x00000000ffff098c */ /* 0x0007e2000a800006 */
[----:B------:R-:W-:Y:S05]  /*2aa0*/  BRA `(.L_x_68) ;  /* 0x0000000000147947 */ /* 0x000fea0003800000 */
.L_x_70:
[----:B------:R-:W-:-:S07]  /*2ab0*/  MOV R2, 0x2ad0 ;  /* 0x00002ad000027802 */ /* 0x000fce0000000f00 */
[----:B------:R-:W-:Y:S05]  /*2ac0*/  CALL.REL.NOINC `($__internal_0_$__cuda_sm10x_tcgen05_guardrail_trap_col_being_dealloced_not_returned_by_alloc) ;  /* 0x0000000000447944 */ /* 0x000fea0003c00000 */
[----:B------:R-:W-:Y:S05]  /*2ad0*/  BRA `(.L_x_68) ;  /* 0x0000000000087947 */ /* 0x000fea0003800000 */
.L_x_69:
[----:B------:R-:W-:-:S07]  /*2ae0*/  MOV R2, 0x2b00 ;  /* 0x00002b0000027802 */ /* 0x000fce0000000f00 */
[----:B------:R-:W-:Y:S05]  /*2af0*/  CALL.REL.NOINC `($__internal_2_$__cuda_sm10x_tcgen05_guardrail_trap_unallocated_columns_being_dealloced) ;  /* 0x0000000000507944 */ /* 0x000fea0003c00000 */
.L_x_68:
[----:B------:R-:W-:Y:S01]  /*2b00*/  NOP ;  /* 0x0000000000007918 */ /* 0x000fe20000000000 */
[----:B---3--:R-:W-:Y:S05]  /*2b10*/  EXIT ;  /* 0x000000000000794d */ /* 0x008fea0003800000 */
.L_x_57:
[----:B------:R-:W1:Y:S02]  /*2b20*/  SYNCS.PHASECHK.TRANS64.TRYWAIT P0, [UR8+0xa000], RZ ;  /* 0x00a000ffff0075a7 */ /* 0x000e640008001108 */
[----:B-1----:R-:W-:Y:S05]  /*2b30*/  @!P0 BRA `(.L_x_57) ;  /* 0xfffffffc00f88947 */ /* 0x002fea000383ffff */
[----:B------:R-:W-:Y:S05]  /*2b40*/  BRA `(.L_x_71) ;  /* 0xffffffec00b87947 */ /* 0x000fea000383ffff */
.L_x_59:
[----:B------:R-:W1:Y:S02]  /*2b50*/  SYNCS.PHASECHK.TRANS64.TRYWAIT P1, [UR8+0xa010], RZ ;  /* 0x00a010ffff0075a7 */ /* 0x000e640008021108 */
[----:B-1----:R-:W-:Y:S05]  /*2b60*/  @!P1 BRA `(.L_x_59) ;  /* 0xfffffffc00f89947 */ /* 0x002fea000383ffff */
[----:B------:R-:W-:Y:S05]  /*2b70*/  BRA `(.L_x_72) ;  /* 0xfffffff0002c7947 */ /* 0x000fea000383ffff */
.L_x_60:
[----:B------:R-:W2:Y:S02]  /*2b80*/  SYNCS.PHASECHK.TRANS64.TRYWAIT P0, [UR28+0xa000], R2 ;  /* 0x00a00002ff0075a7 */ /* 0x000ea4000800111c */
[----:B--2---:R-:W-:Y:S05]  /*2b90*/  @!P0 BRA `(.L_x_60) ;  /* 0xfffffffc00f88947 */ /* 0x004fea000383ffff */
[----:B------:R-:W-:Y:S05]  /*2ba0*/  BRA `(.L_x_73) ;  /* 0xfffffff000ac7947 */ /* 0x000fea000383ffff */
.L_x_62:
[----:B------:R-:W2:Y:S02]  /*2bb0*/  SYNCS.PHASECHK.TRANS64.TRYWAIT P0, [UR28+0xa010], R2 ;  /* 0x00a01002ff0075a7 */ /* 0x000ea4000800111c */
[----:B--2---:R-:W-:Y:S05]  /*2bc0*/  @!P0 BRA `(.L_x_62) ;  /* 0xfffffffc00f88947 */ /* 0x004fea000383ffff */
[----:B------:R-:W-:Y:S05]  /*2bd0*/  BRA `(.L_x_74) ;  /* 0xfffffff4001c7947 */ /* 0x000fea000383ffff */
        .weak           $__internal_0_$__cuda_sm10x_tcgen05_guardrail_trap_col_being_dealloced_not_returned_by_alloc
        .type           $__internal_0_$__cuda_sm10x_tcgen05_guardrail_trap_col_being_dealloced_not_returned_by_alloc,@function
        .size           $__internal_0_$__cuda_sm10x_tcgen05_guardrail_trap_col_being_dealloced_not_returned_by_alloc,($__internal_1_$__cuda_sm10x_tcgen05_guardrail_trap_phase_invalid_during_alloc - $__internal_0_$__cuda_sm10x_tcgen05_guardrail_trap_col_being_dealloced_not_returned_by_alloc)
$__internal_0_$__cuda_sm10x_tcgen05_guardrail_trap_col_being_dealloced_not_returned_by_alloc:
[----:B------:R-:W-:Y:S05]  /*2be0*/  BPT.TRAP 0x1 ;  /* 0x000000040000795c */ /* 0x000fea0000300000 */
[----:B------:R-:W-:-:S04]  /*2bf0*/  IMAD.MOV.U32 R3, RZ, RZ, 0x0 ;  /* 0x00000000ff037424 */ /* 0x000fc800078e00ff */
[----:B------:R-:W-:Y:S05]  /*2c00*/  RET.REL.NODEC R2 `(gluon_tcgen05) ;  /* 0xffffffd002fc7950 */ /* 0x000fea0003c3ffff */
        .weak           $__internal_1_$__cuda_sm10x_tcgen05_guardrail_trap_phase_invalid_during_alloc
        .type           $__internal_1_$__cuda_sm10x_tcgen05_guardrail_trap_phase_invalid_during_alloc,@function
        .size           $__internal_1_$__cuda_sm10x_tcgen05_guardrail_trap_phase_invalid_during_alloc,($__internal_2_$__cuda_sm10x_tcgen05_guardrail_trap_unallocated_columns_being_dealloced - $__internal_1_$__cuda_sm10x_tcgen05_guardrail_trap_phase_invalid_during_alloc)
$__internal_1_$__cuda_sm10x_tcgen05_guardrail_trap_phase_invalid_during_alloc:
[----:B------:R-:W-:Y:S05]  /*2c10*/  BPT.TRAP 0x1 ;  /* 0x000000040000795c */ /* 0x000fea0000300000 */
[----:B------:R-:W-:-:S04]  /*2c20*/  IMAD.MOV.U32 R3, RZ, RZ, 0x0 ;  /* 0x00000000ff037424 */ /* 0x000fc800078e00ff */
[----:B------:R-:W-:Y:S05]  /*2c30*/  RET.REL.NODEC R2 `(gluon_tcgen05) ;  /* 0xffffffd002f07950 */ /* 0x000fea0003c3ffff */
        .weak           $__internal_2_$__cuda_sm10x_tcgen05_guardrail_trap_unallocated_columns_being_dealloced
        .type           $__internal_2_$__cuda_sm10x_tcgen05_guardrail_trap_unallocated_columns_being_dealloced,@function
        .size           $__internal_2_$__cuda_sm10x_tcgen05_guardrail_trap_unallocated_columns_being_dealloced,(.L_x_78 - $__internal_2_$__cuda_sm10x_tcgen05_guardrail_trap_unallocated_columns_being_dealloced)
$__internal_2_$__cuda_sm10x_tcgen05_guardrail_trap_unallocated_columns_being_dealloced:
[----:B------:R-:W-:Y:S05]  /*2c40*/  BPT.TRAP 0x1 ;  /* 0x000000040000795c */ /* 0x000fea0000300000 */
[----:B------:R-:W-:-:S04]  /*2c50*/  IMAD.MOV.U32 R3, RZ, RZ, 0x0 ;  /* 0x00000000ff037424 */ /* 0x000fc800078e00ff */
[----:B------:R-:W-:Y:S05]  /*2c60*/  RET.REL.NODEC R2 `(gluon_tcgen05) ;  /* 0xffffffd002e47950 */ /* 0x000fea0003c3ffff */
.L_x_75:
[----:B------:R-:W-:-:S00]  /*2c70*/  BRA `(.L_x_75) ;  /* 0xfffffffc00fc7947 */ /* 0x000fc0000383ffff */
[----:B------:R-:W-:-:S00]  /*2c80*/  NOP ;  /* 0x0000000000007918 */ /* 0x000fc00000000000 */
[----:B------:R-:W-:-:S00]  /*2c90*/  NOP ;  /* 0x0000000000007918 */ /* 0x000fc00000000000 */
[----:B------:R-:W-:-:S00]  /*2ca0*/  NOP ;  /* 0x0000000000007918 */ /* 0x000fc00000000000 */
[----:B------:R-:W-:-:S00]  /*2cb0*/  NOP ;  /* 0x0000000000007918 */ /* 0x000fc00000000000 */
[----:B------:R-:W-:-:S00]  /*2cc0*/  NOP ;  /* 0x0000000000007918 */ /* 0x000fc00000000000 */
[----:B------:R-:W-:-:S00]  /*2cd0*/  NOP ;  /* 0x0000000000007918 */ /* 0x000fc00000000000 */
[----:B------:R-:W-:-:S00]  /*2ce0*/  NOP ;  /* 0x0000000000007918 */ /* 0x000fc00000000000 */
[----:B------:R-:W-:-:S00]  /*2cf0*/  NOP ;  /* 0x0000000000007918 */ /* 0x000fc00000000000 */
.L_x_78:


//--------------------- .nv.shared.gluon_tcgen05  --------------------------
	.section	.nv.shared.gluon_tcgen05,"aw",@nobits
	.sectionflags	@""
	.align	16
	.zero		1024


//--------------------- .nv.shared.reserved.0     --------------------------
	.section	.nv.shared.reserved.0,"aw",@nobits
	.align	8
	.weak		__nv_reservedSMEM_offset_0_alias
	.size		__nv_reservedSMEM_offset_0_alias, 0, 64
	.other		__nv_reservedSMEM_offset_0_alias,@"STO_CUDA_RESERVED_SHARED STV_DEFAULT"
__nv_reservedSMEM_offset_0_alias:
	.zero		0
.nv.shared.reserved.0:
	.zero		64
	.weak		__nv_reservedSMEM_allocation_phase
	.type		__nv_reservedSMEM_allocation_phase,@object
	.size		__nv_reservedSMEM_allocation_phase,(.L_0 - __nv_reservedSMEM_allocation_phase)
__nv_reservedSMEM_allocation_phase:
	.zero		1
.L_0:
	.zero		7
	.weak		__nv_reservedSMEM_devtool_atexit_pc
	.type		__nv_reservedSMEM_devtool_atexit_pc,@object
	.size		__nv_reservedSMEM_devtool_atexit_pc,(__nv_reservedSMEM_allocation_mask - __nv_reservedSMEM_devtool_atexit_pc)
__nv_reservedSMEM_devtool_atexit_pc:
	.zero		8
	.weak		__nv_reservedSMEM_allocation_mask
	.type		__nv_reservedSMEM_allocation_mask,@object
	.size		__nv_reservedSMEM_allocation_mask,(.L_2 - __nv_reservedSMEM_allocation_mask)
__nv_reservedSMEM_allocation_mask:
	.zero		4
.L_2:


//--------------------- .nv.constant0.gluon_tcgen05 --------------------------
	.section	.nv.constant0.gluon_tcgen05,"a",@progbits
	.sectionflags	@""
	.align	4
.nv.constant0.gluon_tcgen05:
	.zero		976


//--------------------- SYMBOLS --------------------------

	.type		.nv.reservedSmem.offset0,@object
	.size		.nv.reservedSmem.offset0,0x4
	.type		.nv.reservedSmem.cap,@object
	.size		.nv.reservedSmem.cap,0x4
